	.target	sm_90a

	.elftype	@"ET_EXEC"


//--------------------- .note.nv.tkinfo           --------------------------
	.section	.note.nv.tkinfo,"",@"SHT_NOTE"
	.sectionflags	@"SHF_NOTE_NV_TKINFO"
	.tkinfo
        /*0018*/ 	.word	0x00000002
        /*0030*/ 	.string	""
        /*0030*/ 	.string	"ptxas"
        /*0030*/ 	.string	"Cuda compilation tools, release 13.0, V13.0.88"
        /*0030*/ 	.string	"Build cuda_13.0.r13.0/compiler.36424714_0"
        /*0030*/ 	.string	"-arch sm_90a -m 64 "



//--------------------- .note.nv.cuinfo           --------------------------
	.section	.note.nv.cuinfo,"",@"SHT_NOTE"
	.sectionflags	@"SHF_NOTE_NV_CUINFO"
        /*0018*/ 	.short	0x0002
        /*001a*/ 	.short	0x005a
        /*001c*/ 	.short	0x0082
	.zero		2


//--------------------- .nv.info                  --------------------------
	.section	.nv.info,"",@"SHT_CUDA_INFO"
	.align	4


	//----- nvinfo : EIATTR_REGCOUNT
	.align		4
        /*0000*/ 	.byte	0x04, 0x2f
        /*0002*/ 	.short	(.L_18 - .L_17)
	.align		4
.L_17:
        /*0004*/ 	.word	index@(_ZN7cutlass13device_kernelINS_4gemm6kernel13GemmUniversalIN4cute5tupleIJiiiiEEENS1_10collective13CollectiveMmaINS1_34MainloopSm90TmaGmmaWarpSpecializedILi6ENS5_IJNS4_1CILi1EEESB_SB_EEENS1_35KernelTmaWarpSpecializedCooperativeEEENS5_IJNSA_ILi128EEESF_NSA_ILi64EEEEEENS_10bfloat16_tENS5_IJlSB_lEEESI_SJ_NS4_8TiledMMAINS4_8MMA_AtomIJNS4_4SM904GMMA28MMA_64x128x16_F32BF16BF16_SSILNSN_5MajorE0ELSP_0ELNSN_7ScaleInE1ELSQ_1EEEEEENS4_6LayoutINS5_IJNSA_ILi2EEESB_SB_EEENS5_IJSB_NSA_ILi0EEESW_EEEEENS5_IJNS4_10UnderscoreESZ_SZ_EEEEENS4_13SM90_TMA_LOADENS4_14ComposedLayoutINS4_7SwizzleILi3ELi4ELi3EEENS4_18smem_ptr_flag_bitsILi16EEENST_INS5_IJNSA_ILi8EEESG_EEENS5_IJSG_SB_EEEEEEEvNS4_8identityES12_S1C_vS1D_EENS_8epilogue10collective18CollectiveEpilogueINS1F_22Sm90TmaWarpSpecializedILi4ELi2ELi16ELb1ELb0EEEJSH_NS5_IJSF_NSA_ILi32EEEEEESI_SJ_SI_SJ_NS1F_6fusion15FusionCallbacksIS1J_NS1M_13LinCombEltActINS1F_6thread4GELUESI_fSI_fLNS_15FloatRoundStyleE2EEESH_S1L_JEEES12_NS13_INS14_ILi2ELi4ELi3EEES17_NST_INS5_IJS18_S1K_EEENS5_IJS1K_SB_EEEEEEENS4_17SM75_U32x4_LDSM_NENS4_14SM90_TMA_STOREES1Y_NS4_17SM90_U32x4_STSM_NENS4_9Copy_AtomIJS21_NS_6half_tEEEEvEEEvvEEEEvNT_6ParamsE)
        /*0008*/ 	.word	0x000000a8


	//----- nvinfo : EIATTR_FRAME_SIZE
	.align		4
.L_18:
        /*000c*/ 	.byte	0x04, 0x11
        /*000e*/ 	.short	(.L_20 - .L_19)
	.align		4
.L_19:
        /*0010*/ 	.word	index@(_ZN7cutlass13device_kernelINS_4gemm6kernel13GemmUniversalIN4cute5tupleIJiiiiEEENS1_10collective13CollectiveMmaINS1_34MainloopSm90TmaGmmaWarpSpecializedILi6ENS5_IJNS4_1CILi1EEESB_SB_EEENS1_35KernelTmaWarpSpecializedCooperativeEEENS5_IJNSA_ILi128EEESF_NSA_ILi64EEEEEENS_10bfloat16_tENS5_IJlSB_lEEESI_SJ_NS4_8TiledMMAINS4_8MMA_AtomIJNS4_4SM904GMMA28MMA_64x128x16_F32BF16BF16_SSILNSN_5MajorE0ELSP_0ELNSN_7ScaleInE1ELSQ_1EEEEEENS4_6LayoutINS5_IJNSA_ILi2EEESB_SB_EEENS5_IJSB_NSA_ILi0EEESW_EEEEENS5_IJNS4_10UnderscoreESZ_SZ_EEEEENS4_13SM90_TMA_LOADENS4_14ComposedLayoutINS4_7SwizzleILi3ELi4ELi3EEENS4_18smem_ptr_flag_bitsILi16EEENST_INS5_IJNSA_ILi8EEESG_EEENS5_IJSG_SB_EEEEEEEvNS4_8identityES12_S1C_vS1D_EENS_8epilogue10collective18CollectiveEpilogueINS1F_22Sm90TmaWarpSpecializedILi4ELi2ELi16ELb1ELb0EEEJSH_NS5_IJSF_NSA_ILi32EEEEEESI_SJ_SI_SJ_NS1F_6fusion15FusionCallbacksIS1J_NS1M_13LinCombEltActINS1F_6thread4GELUESI_fSI_fLNS_15FloatRoundStyleE2EEESH_S1L_JEEES12_NS13_INS14_ILi2ELi4ELi3EEES17_NST_INS5_IJS18_S1K_EEENS5_IJS1K_SB_EEEEEEENS4_17SM75_U32x4_LDSM_NENS4_14SM90_TMA_STOREES1Y_NS4_17SM90_U32x4_STSM_NENS4_9Copy_AtomIJS21_NS_6half_tEEEEvEEEvvEEEEvNT_6ParamsE)
        /*0014*/ 	.word	0x00000000


	//----- nvinfo : EIATTR_MIN_STACK_SIZE
	.align		4
.L_20:
        /*0018*/ 	.byte	0x04, 0x12
        /*001a*/ 	.short	(.L_22 - .L_21)
	.align		4
.L_21:
        /*001c*/ 	.word	index@(_ZN7cutlass13device_kernelINS_4gemm6kernel13GemmUniversalIN4cute5tupleIJiiiiEEENS1_10collective13CollectiveMmaINS1_34MainloopSm90TmaGmmaWarpSpecializedILi6ENS5_IJNS4_1CILi1EEESB_SB_EEENS1_35KernelTmaWarpSpecializedCooperativeEEENS5_IJNSA_ILi128EEESF_NSA_ILi64EEEEEENS_10bfloat16_tENS5_IJlSB_lEEESI_SJ_NS4_8TiledMMAINS4_8MMA_AtomIJNS4_4SM904GMMA28MMA_64x128x16_F32BF16BF16_SSILNSN_5MajorE0ELSP_0ELNSN_7ScaleInE1ELSQ_1EEEEEENS4_6LayoutINS5_IJNSA_ILi2EEESB_SB_EEENS5_IJSB_NSA_ILi0EEESW_EEEEENS5_IJNS4_10UnderscoreESZ_SZ_EEEEENS4_13SM90_TMA_LOADENS4_14ComposedLayoutINS4_7SwizzleILi3ELi4ELi3EEENS4_18smem_ptr_flag_bitsILi16EEENST_INS5_IJNSA_ILi8EEESG_EEENS5_IJSG_SB_EEEEEEEvNS4_8identityES12_S1C_vS1D_EENS_8epilogue10collective18CollectiveEpilogueINS1F_22Sm90TmaWarpSpecializedILi4ELi2ELi16ELb1ELb0EEEJSH_NS5_IJSF_NSA_ILi32EEEEEESI_SJ_SI_SJ_NS1F_6fusion15FusionCallbacksIS1J_NS1M_13LinCombEltActINS1F_6thread4GELUESI_fSI_fLNS_15FloatRoundStyleE2EEESH_S1L_JEEES12_NS13_INS14_ILi2ELi4ELi3EEES17_NST_INS5_IJS18_S1K_EEENS5_IJS1K_SB_EEEEEEENS4_17SM75_U32x4_LDSM_NENS4_14SM90_TMA_STOREES1Y_NS4_17SM90_U32x4_STSM_NENS4_9Copy_AtomIJS21_NS_6half_tEEEEvEEEvvEEEEvNT_6ParamsE)
        /*0020*/ 	.word	0x00000000
.L_22:


//--------------------- .nv.compat                --------------------------
	.section	.nv.compat,"",@"SHT_CUDA_COMPAT_INFO"
	.align	4
        /*0000*/ 	.byte	0x02, 0x09, 0x01, 0x00, 0x02, 0x02, 0x04, 0x00, 0x02, 0x05, 0x05, 0x00, 0x03, 0x07, 0x01, 0x01
        /*0010*/ 	.byte	0x02, 0x03, 0x01, 0x00, 0x02, 0x06, 0x01, 0x00, 0x04, 0x0b, 0x08, 0x00, 0x00, 0x00, 0x00, 0x00
        /*0020*/ 	.byte	0x00, 0x00, 0x00, 0x00


//--------------------- .nv.info._ZN7cutlass13device_kernelINS_4gemm6kernel13GemmUniversalIN4cute5tupleIJiiiiEEENS1_10collective13CollectiveMmaINS1_34MainloopSm90TmaGmmaWarpSpecializedILi6ENS5_IJNS4_1CILi1EEESB_SB_EEENS1_35KernelTmaWarpSpecializedCooperativeEEENS5_IJNSA_ILi128EEESF_NSA_ILi64EEEEEENS_10bfloat16_tENS5_IJlSB_lEEESI_SJ_NS4_8TiledMMAINS4_8MMA_AtomIJNS4_4SM904GMMA28MMA_64x128x16_F32BF16BF16_SSILNSN_5MajorE0ELSP_0ELNSN_7ScaleInE1ELSQ_1EEEEEENS4_6LayoutINS5_IJNSA_ILi2EEESB_SB_EEENS5_IJSB_NSA_ILi0EEESW_EEEEENS5_IJNS4_10UnderscoreESZ_SZ_EEEEENS4_13SM90_TMA_LOADENS4_14ComposedLayoutINS4_7SwizzleILi3ELi4ELi3EEENS4_18smem_ptr_flag_bitsILi16EEENST_INS5_IJNSA_ILi8EEESG_EEENS5_IJSG_SB_EEEEEEEvNS4_8identityES12_S1C_vS1D_EENS_8epilogue10collective18CollectiveEpilogueINS1F_22Sm90TmaWarpSpecializedILi4ELi2ELi16ELb1ELb0EEEJSH_NS5_IJSF_NSA_ILi32EEEEEESI_SJ_SI_SJ_NS1F_6fusion15FusionCallbacksIS1J_NS1M_13LinCombEltActINS1F_6thread4GELUESI_fSI_fLNS_15FloatRoundStyleE2EEESH_S1L_JEEES12_NS13_INS14_ILi2ELi4ELi3EEES17_NST_INS5_IJS18_S1K_EEENS5_IJS1K_SB_EEEEEEENS4_17SM75_U32x4_LDSM_NENS4_14SM90_TMA_STOREES1Y_NS4_17SM90_U32x4_STSM_NENS4_9Copy_AtomIJS21_NS_6half_tEEEEvEEEvvEEEEvNT_6ParamsE --------------------------
	.section	.nv.info._ZN7cutlass13device_kernelINS_4gemm6kernel13GemmUniversalIN4cute5tupleIJiiiiEEENS1_10collective13CollectiveMmaINS1_34MainloopSm90TmaGmmaWarpSpecializedILi6ENS5_IJNS4_1CILi1EEESB_SB_EEENS1_35KernelTmaWarpSpecializedCooperativeEEENS5_IJNSA_ILi128EEESF_NSA_ILi64EEEEEENS_10bfloat16_tENS5_IJlSB_lEEESI_SJ_NS4_8TiledMMAINS4_8MMA_AtomIJNS4_4SM904GMMA28MMA_64x128x16_F32BF16BF16_SSILNSN_5MajorE0ELSP_0ELNSN_7ScaleInE1ELSQ_1EEEEEENS4_6LayoutINS5_IJNSA_ILi2EEESB_SB_EEENS5_IJSB_NSA_ILi0EEESW_EEEEENS5_IJNS4_10UnderscoreESZ_SZ_EEEEENS4_13SM90_TMA_LOADENS4_14ComposedLayoutINS4_7SwizzleILi3ELi4ELi3EEENS4_18smem_ptr_flag_bitsILi16EEENST_INS5_IJNSA_ILi8EEESG_EEENS5_IJSG_SB_EEEEEEEvNS4_8identityES12_S1C_vS1D_EENS_8epilogue10collective18CollectiveEpilogueINS1F_22Sm90TmaWarpSpecializedILi4ELi2ELi16ELb1ELb0EEEJSH_NS5_IJSF_NSA_ILi32EEEEEESI_SJ_SI_SJ_NS1F_6fusion15FusionCallbacksIS1J_NS1M_13LinCombEltActINS1F_6thread4GELUESI_fSI_fLNS_15FloatRoundStyleE2EEESH_S1L_JEEES12_NS13_INS14_ILi2ELi4ELi3EEES17_NST_INS5_IJS18_S1K_EEENS5_IJS1K_SB_EEEEEEENS4_17SM75_U32x4_LDSM_NENS4_14SM90_TMA_STOREES1Y_NS4_17SM90_U32x4_STSM_NENS4_9Copy_AtomIJS21_NS_6half_tEEEEvEEEvvEEEEvNT_6ParamsE,"",@"SHT_CUDA_INFO"
	.sectionflags	@""
	.align	4


	//----- nvinfo : EIATTR_CUDA_API_VERSION
	.align		4
        /*0000*/ 	.byte	0x04, 0x37
        /*0002*/ 	.short	(.L_24 - .L_23)
.L_23:
        /*0004*/ 	.word	0x00000082


	//----- nvinfo : EIATTR_KPARAM_INFO
	.align		4
.L_24:
        /*0008*/ 	.byte	0x04, 0x17
        /*000a*/ 	.short	(.L_26 - .L_25)
.L_25:
        /*000c*/ 	.word	0x00000000
        /*0010*/ 	.short	0x0000
        /*0012*/ 	.short	0x0070
        /*0014*/ 	.byte	0x00, 0xf0, 0x01, 0x1c


	//----- nvinfo : EIATTR_SPARSE_MMA_MASK
	.align		4
.L_26:
        /*0018*/ 	.byte	0x03, 0x50
        /*001a*/ 	.short	0x0000


	//----- nvinfo : EIATTR_MAXREG_COUNT
	.align		4
        /*001c*/ 	.byte	0x03, 0x1b
        /*001e*/ 	.short	0x00a8


	//----- nvinfo : EIATTR_NUM_BARRIERS
	.align		4
        /*0020*/ 	.byte	0x02, 0x4c
        /*0022*/ 	.byte	0x02
	.zero		1


	//----- nvinfo : EIATTR_EXTERNS
	.align		4
        /*0024*/ 	.byte	0x04, 0x0f
        /*0026*/ 	.short	(.L_28 - .L_27)


	//   ....[0]....
	.align		4
.L_27:
        /*0028*/ 	.word	index@(__assertfail)


	//----- nvinfo : EIATTR_MERCURY_ISA_VERSION
	.align		4
.L_28:
        /*002c*/ 	.byte	0x03, 0x5f
        /*002e*/ 	.short	0x0101


	//----- nvinfo : EIATTR_INT_WARP_WIDE_INSTR_OFFSETS
	.align		4
        /*0030*/ 	.byte	0x04, 0x31
        /*0032*/ 	.short	(.L_30 - .L_29)


	//   ....[0]....
.L_29:
        /*0034*/ 	.word	0x00000900


	//   ....[1]....
        /*0038*/ 	.word	0x00000910


	//   ....[2]....
        /*003c*/ 	.word	0x000009a0


	//----- nvinfo : EIATTR_COOP_GROUP_MASK_REGIDS
	.align		4
.L_30:
        /*0040*/ 	.byte	0x04, 0x29
        /*0042*/ 	.short	(.L_32 - .L_31)


	//   ....[0]....
.L_31:
        /*0044*/ 	.word	0xffffffff


	//   ....[1]....
        /*0048*/ 	.word	0xffffffff


	//   ....[2]....
        /*004c*/ 	.word	0xffffffff


	//   ....[3]....
        /*0050*/ 	.word	0xffffffff


	//   ....[4]....
        /*0054*/ 	.word	0xffffffff


	//   ....[5]....
        /*0058*/ 	.word	0xffffffff


	//----- nvinfo : EIATTR_COOP_GROUP_INSTR_OFFSETS
	.align		4
.L_32:
        /*005c*/ 	.byte	0x04, 0x28
        /*005e*/ 	.short	(.L_34 - .L_33)


	//   ....[0]....
.L_33:
        /*0060*/ 	.word	0x00000070


	//   ....[1]....
        /*0064*/ 	.word	0x00000080


	//   ....[2]....
        /*0068*/ 	.word	0x00000440


	//   ....[3]....
        /*006c*/ 	.word	0x00000610


	//   ....[4]....
        /*0070*/ 	.word	0x000007c0


	//   ....[5]....
        /*0074*/ 	.word	0x00001570


	//----- nvinfo : EIATTR_REG_RECONFIG
	.align		4
.L_34:
        /*0078*/ 	.byte	0x01, 0x54
	.zero		2


	//----- nvinfo : EIATTR_SYSCALL_OFFSETS
	.align		4
        /*007c*/ 	.byte	0x04, 0x46
        /*007e*/ 	.short	(.L_36 - .L_35)


	//   ....[0]....
.L_35:
        /*0080*/ 	.word	0x00001740


	//   ....[1]....
        /*0084*/ 	.word	0x00002200


	//   ....[2]....
        /*0088*/ 	.word	0x000022f0


	//----- nvinfo : EIATTR_MBARRIER_INSTR_OFFSETS
	.align		4
.L_36:
        /*008c*/ 	.byte	0x04, 0x39
        /*008e*/ 	.short	(.L_38 - .L_37)


	//   ....[0]....
.L_37:
        /*0090*/ 	.word	0x00000540
        /*0094*/ 	.word	0x000000ff
        /*0098*/ 	.word	0x00000000
        /*009c*/ 	.short	0x0100
        /*009e*/ 	.byte	0x08
	.zero		1


	//   ....[1]....
        /*00a0*/ 	.word	0x00000550
        /*00a4*/ 	.word	0x000000ff
        /*00a8*/ 	.word	0x00000030
        /*00ac*/ 	.short	0x0100
        /*00ae*/ 	.byte	0x08
	.zero		1


	//   ....[2]....
        /*00b0*/ 	.word	0x00000560
        /*00b4*/ 	.word	0x000000ff
        /*00b8*/ 	.word	0x00000008
        /*00bc*/ 	.short	0x0100
        /*00be*/ 	.byte	0x08
	.zero		1


	//   ....[3]....
        /*00c0*/ 	.word	0x00000570
        /*00c4*/ 	.word	0x000000ff
        /*00c8*/ 	.word	0x00000038
        /*00cc*/ 	.short	0x0100
        /*00ce*/ 	.byte	0x08
	.zero		1


	//   ....[4]....
        /*00d0*/ 	.word	0x00000580
        /*00d4*/ 	.word	0x000000ff
        /*00d8*/ 	.word	0x00000010
        /*00dc*/ 	.short	0x0100
        /*00de*/ 	.byte	0x08
	.zero		1


	//   ....[5]....
        /*00e0*/ 	.word	0x00000590
        /*00e4*/ 	.word	0x000000ff
        /*00e8*/ 	.word	0x00000040
        /*00ec*/ 	.short	0x0100
        /*00ee*/ 	.byte	0x08
	.zero		1


	//   ....[6]....
        /*00f0*/ 	.word	0x000005a0
        /*00f4*/ 	.word	0x000000ff
        /*00f8*/ 	.word	0x00000018
        /*00fc*/ 	.short	0x0100
        /*00fe*/ 	.byte	0x08
	.zero		1


	//   ....[7]....
        /*0100*/ 	.word	0x000005b0
        /*0104*/ 	.word	0x000000ff
        /*0108*/ 	.word	0x00000048
        /*010c*/ 	.short	0x0100
        /*010e*/ 	.byte	0x08
	.zero		1


	//   ....[8]....
        /*0110*/ 	.word	0x000005c0
        /*0114*/ 	.word	0x000000ff
        /*0118*/ 	.word	0x00000020
        /*011c*/ 	.short	0x0100
        /*011e*/ 	.byte	0x08
	.zero		1


	//   ....[9]....
        /*0120*/ 	.word	0x000005d0
        /*0124*/ 	.word	0x000000ff
        /*0128*/ 	.word	0x00000050
        /*012c*/ 	.short	0x0100
        /*012e*/ 	.byte	0x08
	.zero		1


	//   ....[10]....
        /*0130*/ 	.word	0x000005e0
        /*0134*/ 	.word	0x000000ff
        /*0138*/ 	.word	0x00000028
        /*013c*/ 	.short	0x0100
        /*013e*/ 	.byte	0x08
	.zero		1


	//   ....[11]....
        /*0140*/ 	.word	0x000005f0
        /*0144*/ 	.word	0x000000ff
        /*0148*/ 	.word	0x00000058
        /*014c*/ 	.short	0x0100
        /*014e*/ 	.byte	0x08
	.zero		1


	//   ....[12]....
        /*0150*/ 	.word	0x00000730
        /*0154*/ 	.word	0x000000ff
        /*0158*/ 	.word	0x00000060
        /*015c*/ 	.short	0x0100
        /*015e*/ 	.byte	0x08
	.zero		1


	//   ....[13]....
        /*0160*/ 	.word	0x00000740
        /*0164*/ 	.word	0x000000ff
        /*0168*/ 	.word	0x00000080
        /*016c*/ 	.short	0x0100
        /*016e*/ 	.byte	0x08
	.zero		1


	//   ....[14]....
        /*0170*/ 	.word	0x00000750
        /*0174*/ 	.word	0x000000ff
        /*0178*/ 	.word	0x00000068
        /*017c*/ 	.short	0x0100
        /*017e*/ 	.byte	0x08
	.zero		1


	//   ....[15]....
        /*0180*/ 	.word	0x00000760
        /*0184*/ 	.word	0x000000ff
        /*0188*/ 	.word	0x00000088
        /*018c*/ 	.short	0x0100
        /*018e*/ 	.byte	0x08
	.zero		1


	//   ....[16]....
        /*0190*/ 	.word	0x00000770
        /*0194*/ 	.word	0x000000ff
        /*0198*/ 	.word	0x00000070
        /*019c*/ 	.short	0x0100
        /*019e*/ 	.byte	0x08
	.zero		1


	//   ....[17]....
        /*01a0*/ 	.word	0x00000780
        /*01a4*/ 	.word	0x000000ff
        /*01a8*/ 	.word	0x00000090
        /*01ac*/ 	.short	0x0100
        /*01ae*/ 	.byte	0x08
	.zero		1


	//   ....[18]....
        /*01b0*/ 	.word	0x00000790
        /*01b4*/ 	.word	0x000000ff
        /*01b8*/ 	.word	0x00000078
        /*01bc*/ 	.short	0x0100
        /*01be*/ 	.byte	0x08
	.zero		1


	//   ....[19]....
        /*01c0*/ 	.word	0x000007a0
        /*01c4*/ 	.word	0x000000ff
        /*01c8*/ 	.word	0x00000098
        /*01cc*/ 	.short	0x0100
        /*01ce*/ 	.byte	0x08
	.zero		1


	//   ....[20]....
        /*01d0*/ 	.word	0x00000a30
        /*01d4*/ 	.word	0x000000ff
        /*01d8*/ 	.word	0x000000a0
        /*01dc*/ 	.short	0x0100
        /*01de*/ 	.byte	0x08
	.zero		1


	//   ....[21]....
        /*01e0*/ 	.word	0x00000a90
        /*01e4*/ 	.word	0x000000ff
        /*01e8*/ 	.word	0x000000a8
        /*01ec*/ 	.short	0x0100
        /*01ee*/ 	.byte	0x08
	.zero		1


	//   ....[22]....
        /*01f0*/ 	.word	0x000017c0
        /*01f4*/ 	.word	0x00000003
        /*01f8*/ 	.word	0x00000000
        /*01fc*/ 	.short	0x010a
        /*01fe*/ 	.byte	0x3f
	.zero		1


	//   ....[23]....
        /*0200*/ 	.word	0x00001800
        /*0204*/ 	.word	0x00000003
        /*0208*/ 	.word	0x00000000
        /*020c*/ 	.short	0x010a
        /*020e*/ 	.byte	0x3f
	.zero		1


	//   ....[24]....
        /*0210*/ 	.word	0x00001b60
        /*0214*/ 	.word	0x000000ff
        /*0218*/ 	.word	0x00000000
        /*021c*/ 	.short	0x010a
        /*021e*/ 	.byte	0x04
	.zero		1


	//   ....[25]....
        /*0220*/ 	.word	0x00001ba0
        /*0224*/ 	.word	0x000000ff
        /*0228*/ 	.word	0x00000000
        /*022c*/ 	.short	0x010a
        /*022e*/ 	.byte	0x04
	.zero		1


	//   ....[26]....
        /*0230*/ 	.word	0x00001e00
        /*0234*/ 	.word	0x000000ff
        /*0238*/ 	.word	0x00000000
        /*023c*/ 	.short	0x0101
        /*023e*/ 	.byte	0x04
	.zero		1


	//   ....[27]....
        /*0240*/ 	.word	0x00001fd0
        /*0244*/ 	.word	0x000000ff
        /*0248*/ 	.word	0x00000000
        /*024c*/ 	.short	0x0101
        /*024e*/ 	.byte	0x06
	.zero		1


	//   ....[28]....
        /*0250*/ 	.word	0x000027d0
        /*0254*/ 	.word	0x000000ff
        /*0258*/ 	.word	0x00000060
        /*025c*/ 	.short	0x010a
        /*025e*/ 	.byte	0x33
	.zero		1


	//   ....[29]....
        /*0260*/ 	.word	0x00004850
        /*0264*/ 	.word	0x000000ff
        /*0268*/ 	.word	0x00000000
        /*026c*/ 	.short	0x0101
        /*026e*/ 	.byte	0x04
	.zero		1


	//   ....[30]....
        /*0270*/ 	.word	0x00004920
        /*0274*/ 	.word	0x0000001e
        /*0278*/ 	.word	0x00000060
        /*027c*/ 	.short	0x010a
        /*027e*/ 	.byte	0x3f
	.zero		1


	//   ....[31]....
        /*0280*/ 	.word	0x00006860
        /*0284*/ 	.word	0x000000ff
        /*0288*/ 	.word	0x00000000
        /*028c*/ 	.short	0x0101
        /*028e*/ 	.byte	0x04
	.zero		1


	//   ....[32]....
        /*0290*/ 	.word	0x00006950
        /*0294*/ 	.word	0x0000001e
        /*0298*/ 	.word	0x00000060
        /*029c*/ 	.short	0x010a
        /*029e*/ 	.byte	0x3f
	.zero		1


	//   ....[33]....
        /*02a0*/ 	.word	0x000088c0
        /*02a4*/ 	.word	0x000000ff
        /*02a8*/ 	.word	0x00000000
        /*02ac*/ 	.short	0x0101
        /*02ae*/ 	.byte	0x04
	.zero		1


	//   ....[34]....
        /*02b0*/ 	.word	0x00008990
        /*02b4*/ 	.word	0x00000025
        /*02b8*/ 	.word	0x00000060
        /*02bc*/ 	.short	0x010a
        /*02be*/ 	.byte	0x3f
	.zero		1


	//   ....[35]....
        /*02c0*/ 	.word	0x0000a8c0
        /*02c4*/ 	.word	0x000000ff
        /*02c8*/ 	.word	0x00000000
        /*02cc*/ 	.short	0x0101
        /*02ce*/ 	.byte	0x04
	.zero		1


	//   ....[36]....
        /*02d0*/ 	.word	0x0000b200
        /*02d4*/ 	.word	0x000000ff
        /*02d8*/ 	.word	0x00000000
        /*02dc*/ 	.short	0x0101
        /*02de*/ 	.byte	0x04
	.zero		1


	//   ....[37]....
        /*02e0*/ 	.word	0x0000b8e0
        /*02e4*/ 	.word	0x000000ff
        /*02e8*/ 	.word	0x000000a8
        /*02ec*/ 	.short	0x010a
        /*02ee*/ 	.byte	0x04
	.zero		1


	//   ....[38]....
        /*02f0*/ 	.word	0x0000bcf0
        /*02f4*/ 	.word	0x000000ff
        /*02f8*/ 	.word	0x00000080
        /*02fc*/ 	.short	0x010a
        /*02fe*/ 	.byte	0x05
	.zero		1


	//   ....[39]....
        /*0300*/ 	.word	0x0000bde0
        /*0304*/ 	.word	0x000000ff
        /*0308*/ 	.word	0x00000060
        /*030c*/ 	.short	0x010b
        /*030e*/ 	.byte	0x05
	.zero		1


	//   ....[40]....
        /*0310*/ 	.word	0x0000be40
        /*0314*/ 	.word	0x000000ff
        /*0318*/ 	.word	0x00000000
        /*031c*/ 	.short	0x0101
        /*031e*/ 	.byte	0x04
	.zero		1


	//   ....[41]....
        /*0320*/ 	.word	0x0000be70
        /*0324*/ 	.word	0x000000ff
        /*0328*/ 	.word	0x00000088
        /*032c*/ 	.short	0x010a
        /*032e*/ 	.byte	0x05
	.zero		1


	//   ....[42]....
        /*0330*/ 	.word	0x0000bf80
        /*0334*/ 	.word	0x000000ff
        /*0338*/ 	.word	0x00000068
        /*033c*/ 	.short	0x010b
        /*033e*/ 	.byte	0x05
	.zero		1


	//   ....[43]....
        /*0340*/ 	.word	0x0000bfe0
        /*0344*/ 	.word	0x000000ff
        /*0348*/ 	.word	0x00000000
        /*034c*/ 	.short	0x0101
        /*034e*/ 	.byte	0x04
	.zero		1


	//   ....[44]....
        /*0350*/ 	.word	0x0000c010
        /*0354*/ 	.word	0x000000ff
        /*0358*/ 	.word	0x00000090
        /*035c*/ 	.short	0x010a
        /*035e*/ 	.byte	0x05
	.zero		1


	//   ....[45]....
        /*0360*/ 	.word	0x0000c120
        /*0364*/ 	.word	0x000000ff
        /*0368*/ 	.word	0x00000070
        /*036c*/ 	.short	0x010b
        /*036e*/ 	.byte	0x05
	.zero		1


	//   ....[46]....
        /*0370*/ 	.word	0x0000c180
        /*0374*/ 	.word	0x000000ff
        /*0378*/ 	.word	0x00000000
        /*037c*/ 	.short	0x0101
        /*037e*/ 	.byte	0x04
	.zero		1


	//   ....[47]....
        /*0380*/ 	.word	0x0000c1b0
        /*0384*/ 	.word	0x000000ff
        /*0388*/ 	.word	0x00000098
        /*038c*/ 	.short	0x010a
        /*038e*/ 	.byte	0x05
	.zero		1


	//   ....[48]....
        /*0390*/ 	.word	0x0000c2c0
        /*0394*/ 	.word	0x000000ff
        /*0398*/ 	.word	0x00000078
        /*039c*/ 	.short	0x010b
        /*039e*/ 	.byte	0x05
	.zero		1


	//   ....[49]....
        /*03a0*/ 	.word	0x0000c3b0
        /*03a4*/ 	.word	0x000000ff
        /*03a8*/ 	.word	0x00000000
        /*03ac*/ 	.short	0x0101
        /*03ae*/ 	.byte	0x04
	.zero		1


	//   ....[50]....
        /*03b0*/ 	.word	0x0000c9f0
        /*03b4*/ 	.word	0x00000003
        /*03b8*/ 	.word	0x00000080
        /*03bc*/ 	.short	0x010a
        /*03be*/ 	.byte	0x3f
	.zero		1


	//   ....[51]....
        /*03c0*/ 	.word	0x0000ca30
        /*03c4*/ 	.word	0x00000003
        /*03c8*/ 	.word	0x00000088
        /*03cc*/ 	.short	0x010a
        /*03ce*/ 	.byte	0x3f
	.zero		1


	//   ....[52]....
        /*03d0*/ 	.word	0x0000ca70
        /*03d4*/ 	.word	0x00000003
        /*03d8*/ 	.word	0x00000090
        /*03dc*/ 	.short	0x010a
        /*03de*/ 	.byte	0x3f
	.zero		1


	//   ....[53]....
        /*03e0*/ 	.word	0x0000cac0
        /*03e4*/ 	.word	0x00000003
        /*03e8*/ 	.word	0x00000098
        /*03ec*/ 	.short	0x010a
        /*03ee*/ 	.byte	0x3f
	.zero		1


	//   ....[54]....
        /*03f0*/ 	.word	0x0000cdf0
        /*03f4*/ 	.word	0x0000000f
        /*03f8*/ 	.word	0x00000030
        /*03fc*/ 	.short	0x010a
        /*03fe*/ 	.byte	0x3f
	.zero		1


	//   ....[55]....
        /*0400*/ 	.word	0x0000d140
        /*0404*/ 	.word	0x00000006
        /*0408*/ 	.word	0x000000a8
        /*040c*/ 	.short	0x0101
        /*040e*/ 	.byte	0x3f
	.zero		1


	//   ....[56]....
        /*0410*/ 	.word	0x0000d880
        /*0414*/ 	.word	0x00000007
        /*0418*/ 	.word	0x00000000
        /*041c*/ 	.short	0x010a
        /*041e*/ 	.byte	0x3f
	.zero		1


	//   ....[57]....
        /*0420*/ 	.word	0x0000d900
        /*0424*/ 	.word	0x00000009
        /*0428*/ 	.word	0x00000000
        /*042c*/ 	.short	0x010a
        /*042e*/ 	.byte	0x3f
	.zero		1


	//   ....[58]....
        /*0430*/ 	.word	0x0000d990
        /*0434*/ 	.word	0x00000006
        /*0438*/ 	.word	0x00000000
        /*043c*/ 	.short	0x010a
        /*043e*/ 	.byte	0x3f
	.zero		1


	//   ....[59]....
        /*0440*/ 	.word	0x0000da20
        /*0444*/ 	.word	0x00000009
        /*0448*/ 	.word	0x00000000
        /*044c*/ 	.short	0x010a
        /*044e*/ 	.byte	0x3f
	.zero		1


	//   ....[60]....
        /*0450*/ 	.word	0x0000dab0
        /*0454*/ 	.word	0x00000006
        /*0458*/ 	.word	0x00000000
        /*045c*/ 	.short	0x010a
        /*045e*/ 	.byte	0x3f
	.zero		1


	//   ....[61]....
        /*0460*/ 	.word	0x0000db40
        /*0464*/ 	.word	0x00000003
        /*0468*/ 	.word	0x00000000
        /*046c*/ 	.short	0x010a
        /*046e*/ 	.byte	0x3f
	.zero		1


	//   ....[62]....
        /*0470*/ 	.word	0x0000dba0
        /*0474*/ 	.word	0x00000003
        /*0478*/ 	.word	0x00000000
        /*047c*/ 	.short	0x010a
        /*047e*/ 	.byte	0x3f
	.zero		1


	//   ....[63]....
        /*0480*/ 	.word	0x0000dc00
        /*0484*/ 	.word	0x00000004
        /*0488*/ 	.word	0x00000000
        /*048c*/ 	.short	0x010a
        /*048e*/ 	.byte	0x3f
	.zero		1


	//   ....[64]....
        /*0490*/ 	.word	0x0000dc60
        /*0494*/ 	.word	0x00000003
        /*0498*/ 	.word	0x00000060
        /*049c*/ 	.short	0x010a
        /*049e*/ 	.byte	0x3f
	.zero		1


	//   ....[65]....
        /*04a0*/ 	.word	0x0000dcb0
        /*04a4*/ 	.word	0x0000001e
        /*04a8*/ 	.word	0x00000060
        /*04ac*/ 	.short	0x010a
        /*04ae*/ 	.byte	0x3f
	.zero		1


	//   ....[66]....
        /*04b0*/ 	.word	0x0000dd00
        /*04b4*/ 	.word	0x0000001e
        /*04b8*/ 	.word	0x00000060
        /*04bc*/ 	.short	0x010a
        /*04be*/ 	.byte	0x3f
	.zero		1


	//   ....[67]....
        /*04c0*/ 	.word	0x0000dd50
        /*04c4*/ 	.word	0x00000025
        /*04c8*/ 	.word	0x00000060
        /*04cc*/ 	.short	0x010a
        /*04ce*/ 	.byte	0x3f
	.zero		1


	//   ....[68]....
        /*04d0*/ 	.word	0x0000ddb0
        /*04d4*/ 	.word	0x00000003
        /*04d8*/ 	.word	0x000000a8
        /*04dc*/ 	.short	0x010a
        /*04de*/ 	.byte	0x3f
	.zero		1


	//   ....[69]....
        /*04e0*/ 	.word	0x0000de10
        /*04e4*/ 	.word	0x00000005
        /*04e8*/ 	.word	0x00000080
        /*04ec*/ 	.short	0x010a
        /*04ee*/ 	.byte	0x3f
	.zero		1


	//   ....[70]....
        /*04f0*/ 	.word	0x0000de70
        /*04f4*/ 	.word	0x00000005
        /*04f8*/ 	.word	0x00000088
        /*04fc*/ 	.short	0x010a
        /*04fe*/ 	.byte	0x3f
	.zero		1


	//   ....[71]....
        /*0500*/ 	.word	0x0000ded0
        /*0504*/ 	.word	0x00000005
        /*0508*/ 	.word	0x00000090
        /*050c*/ 	.short	0x010a
        /*050e*/ 	.byte	0x3f
	.zero		1


	//   ....[72]....
        /*0510*/ 	.word	0x0000df30
        /*0514*/ 	.word	0x00000005
        /*0518*/ 	.word	0x00000098
        /*051c*/ 	.short	0x010a
        /*051e*/ 	.byte	0x3f
	.zero		1


	//   ....[73]....
        /*0520*/ 	.word	0x0000df80
        /*0524*/ 	.word	0x00000003
        /*0528*/ 	.word	0x00000080
        /*052c*/ 	.short	0x010a
        /*052e*/ 	.byte	0x3f
	.zero		1


	//   ....[74]....
        /*0530*/ 	.word	0x0000dfd0
        /*0534*/ 	.word	0x00000003
        /*0538*/ 	.word	0x00000088
        /*053c*/ 	.short	0x010a
        /*053e*/ 	.byte	0x3f
	.zero		1


	//   ....[75]....
        /*0540*/ 	.word	0x0000e020
        /*0544*/ 	.word	0x00000003
        /*0548*/ 	.word	0x00000090
        /*054c*/ 	.short	0x010a
        /*054e*/ 	.byte	0x3f
	.zero		1


	//   ....[76]....
        /*0550*/ 	.word	0x0000e0f0
        /*0554*/ 	.word	0x0000000f
        /*0558*/ 	.word	0x00000030
        /*055c*/ 	.short	0x010a
        /*055e*/ 	.byte	0x3f
	.zero		1


	//   ....[77]....
        /*0560*/ 	.word	0x0000e1c0
        /*0564*/ 	.word	0x00000007
        /*0568*/ 	.word	0x00000000
        /*056c*/ 	.short	0x010a
        /*056e*/ 	.byte	0x3f
	.zero		1


	//   ....[78]....
        /*0570*/ 	.word	0x0000e210
        /*0574*/ 	.word	0x00000009
        /*0578*/ 	.word	0x00000000
        /*057c*/ 	.short	0x010a
        /*057e*/ 	.byte	0x3f
	.zero		1


	//   ....[79]....
        /*0580*/ 	.word	0x0000e260
        /*0584*/ 	.word	0x00000006
        /*0588*/ 	.word	0x00000000
        /*058c*/ 	.short	0x010a
        /*058e*/ 	.byte	0x3f
	.zero		1


	//   ....[80]....
        /*0590*/ 	.word	0x0000e2b0
        /*0594*/ 	.word	0x00000009
        /*0598*/ 	.word	0x00000000
        /*059c*/ 	.short	0x010a
        /*059e*/ 	.byte	0x3f
	.zero		1


	//   ....[81]....
        /*05a0*/ 	.word	0x0000e300
        /*05a4*/ 	.word	0x00000006
        /*05a8*/ 	.word	0x00000000
        /*05ac*/ 	.short	0x010a
        /*05ae*/ 	.byte	0x3f
	.zero		1


	//----- nvinfo : EIATTR_NUM_MBARRIERS
	.align		4
.L_38:
        /*05b0*/ 	.byte	0x03, 0x38
        /*05b2*/ 	.short	0x0016


	//----- nvinfo : EIATTR_EXIT_INSTR_OFFSETS
	.align		4
        /*05b4*/ 	.byte	0x04, 0x1c
        /*05b6*/ 	.short	(.L_40 - .L_39)


	//   ....[0]....
.L_39:
        /*05b8*/ 	.word	0x0000db90


	//----- nvinfo : EIATTR_MAX_THREADS
	.align		4
.L_40:
        /*05bc*/ 	.byte	0x04, 0x05
        /*05be*/ 	.short	(.L_42 - .L_41)
.L_41:
        /*05c0*/ 	.word	0x00000180
        /*05c4*/ 	.word	0x00000001
        /*05c8*/ 	.word	0x00000001


	//----- nvinfo : EIATTR_CRS_STACK_SIZE
	.align		4
.L_42:
        /*05cc*/ 	.byte	0x04, 0x1e
        /*05ce*/ 	.short	(.L_44 - .L_43)
.L_43:
        /*05d0*/ 	.word	0x00000000


	//----- nvinfo : EIATTR_CBANK_PARAM_SIZE
	.align		4
.L_44:
        /*05d4*/ 	.byte	0x03, 0x19
        /*05d6*/ 	.short	0x0770


	//----- nvinfo : EIATTR_PARAM_CBANK
	.align		4
        /*05d8*/ 	.byte	0x04, 0x0a
        /*05da*/ 	.short	(.L_46 - .L_45)
	.align		4
.L_45:
        /*05dc*/ 	.word	index@(.nv.constant0._ZN7cutlass13device_kernelINS_4gemm6kernel13GemmUniversalIN4cute5tupleIJiiiiEEENS1_10collective13CollectiveMmaINS1_34MainloopSm90TmaGmmaWarpSpecializedILi6ENS5_IJNS4_1CILi1EEESB_SB_EEENS1_35KernelTmaWarpSpecializedCooperativeEEENS5_IJNSA_ILi128EEESF_NSA_ILi64EEEEEENS_10bfloat16_tENS5_IJlSB_lEEESI_SJ_NS4_8TiledMMAINS4_8MMA_AtomIJNS4_4SM904GMMA28MMA_64x128x16_F32BF16BF16_SSILNSN_5MajorE0ELSP_0ELNSN_7ScaleInE1ELSQ_1EEEEEENS4_6LayoutINS5_IJNSA_ILi2EEESB_SB_EEENS5_IJSB_NSA_ILi0EEESW_EEEEENS5_IJNS4_10UnderscoreESZ_SZ_EEEEENS4_13SM90_TMA_LOADENS4_14ComposedLayoutINS4_7SwizzleILi3ELi4ELi3EEENS4_18smem_ptr_flag_bitsILi16EEENST_INS5_IJNSA_ILi8EEESG_EEENS5_IJSG_SB_EEEEEEEvNS4_8identityES12_S1C_vS1D_EENS_8epilogue10collective18CollectiveEpilogueINS1F_22Sm90TmaWarpSpecializedILi4ELi2ELi16ELb1ELb0EEEJSH_NS5_IJSF_NSA_ILi32EEEEEESI_SJ_SI_SJ_NS1F_6fusion15FusionCallbacksIS1J_NS1M_13LinCombEltActINS1F_6thread4GELUESI_fSI_fLNS_15FloatRoundStyleE2EEESH_S1L_JEEES12_NS13_INS14_ILi2ELi4ELi3EEES17_NST_INS5_IJS18_S1K_EEENS5_IJS1K_SB_EEEEEEENS4_17SM75_U32x4_LDSM_NENS4_14SM90_TMA_STOREES1Y_NS4_17SM90_U32x4_STSM_NENS4_9Copy_AtomIJS21_NS_6half_tEEEEvEEEvvEEEEvNT_6ParamsE)
        /*05e0*/ 	.short	0x0210
        /*05e2*/ 	.short	0x0770


	//----- nvinfo : EIATTR_SW_WAR
	.align		4
.L_46:
        /*05e4*/ 	.byte	0x04, 0x36
        /*05e6*/ 	.short	(.L_48 - .L_47)
.L_47:
        /*05e8*/ 	.word	0x00000008
.L_48:


//--------------------- .nv.callgraph             --------------------------
	.section	.nv.callgraph,"",@"SHT_CUDA_CALLGRAPH"
	.align	4
	.sectionentsize	8
	.align		4
        /*0000*/ 	.word	0x00000000
	.align		4
        /*0004*/ 	.word	0xffffffff
	.align		4
        /*0008*/ 	.word	index@(_ZN7cutlass13device_kernelINS_4gemm6kernel13GemmUniversalIN4cute5tupleIJiiiiEEENS1_10collective13CollectiveMmaINS1_34MainloopSm90TmaGmmaWarpSpecializedILi6ENS5_IJNS4_1CILi1EEESB_SB_EEENS1_35KernelTmaWarpSpecializedCooperativeEEENS5_IJNSA_ILi128EEESF_NSA_ILi64EEEEEENS_10bfloat16_tENS5_IJlSB_lEEESI_SJ_NS4_8TiledMMAINS4_8MMA_AtomIJNS4_4SM904GMMA28MMA_64x128x16_F32BF16BF16_SSILNSN_5MajorE0ELSP_0ELNSN_7ScaleInE1ELSQ_1EEEEEENS4_6LayoutINS5_IJNSA_ILi2EEESB_SB_EEENS5_IJSB_NSA_ILi0EEESW_EEEEENS5_IJNS4_10UnderscoreESZ_SZ_EEEEENS4_13SM90_TMA_LOADENS4_14ComposedLayoutINS4_7SwizzleILi3ELi4ELi3EEENS4_18smem_ptr_flag_bitsILi16EEENST_INS5_IJNSA_ILi8EEESG_EEENS5_IJSG_SB_EEEEEEEvNS4_8identityES12_S1C_vS1D_EENS_8epilogue10collective18CollectiveEpilogueINS1F_22Sm90TmaWarpSpecializedILi4ELi2ELi16ELb1ELb0EEEJSH_NS5_IJSF_NSA_ILi32EEEEEESI_SJ_SI_SJ_NS1F_6fusion15FusionCallbacksIS1J_NS1M_13LinCombEltActINS1F_6thread4GELUESI_fSI_fLNS_15FloatRoundStyleE2EEESH_S1L_JEEES12_NS13_INS14_ILi2ELi4ELi3EEES17_NST_INS5_IJS18_S1K_EEENS5_IJS1K_SB_EEEEEEENS4_17SM75_U32x4_LDSM_NENS4_14SM90_TMA_STOREES1Y_NS4_17SM90_U32x4_STSM_NENS4_9Copy_AtomIJS21_NS_6half_tEEEEvEEEvvEEEEvNT_6ParamsE)
	.align		4
        /*000c*/ 	.word	index@(__assertfail)
	.align		4
        /*0010*/ 	.word	0x00000000
	.align		4
        /*0014*/ 	.word	0xfffffffe
	.align		4
        /*0018*/ 	.word	0x00000000
	.align		4
        /*001c*/ 	.word	0xfffffffd
	.align		4
        /*0020*/ 	.word	0x00000000
	.align		4
        /*0024*/ 	.word	0xfffffffc


//--------------------- .nv.constant4             --------------------------
	.section	.nv.constant4,"a",@progbits
	.align	8
	.align		8
.nv.constant4:
        /*0000*/ 	.dword	__assertfail
	.align		8
        /*0008*/ 	.dword	__unnamed_1
	.align		8
        /*0010*/ 	.dword	__unnamed_2
	.align		8
        /*0018*/ 	.dword	_ZN39_INTERNAL_1aaee3f7_4_k_cu_d45ef8dd_27974cuda3std3__45__cpo5beginE
	.align		8
        /*0020*/ 	.dword	_ZN39_INTERNAL_1aaee3f7_4_k_cu_d45ef8dd_27974cuda3std3__45__cpo3endE
	.align		8
        /*0028*/ 	.dword	_ZN39_INTERNAL_1aaee3f7_4_k_cu_d45ef8dd_27974cuda3std3__45__cpo6cbeginE
	.align		8
        /*0030*/ 	.dword	_ZN39_INTERNAL_1aaee3f7_4_k_cu_d45ef8dd_27974cuda3std3__45__cpo4cendE
	.align		8
        /*0038*/ 	.dword	_ZN39_INTERNAL_1aaee3f7_4_k_cu_d45ef8dd_27974cuda3std3__441_GLOBAL__N__1aaee3f7_4_k_cu_d45ef8dd_27976ignoreE
	.align		8
        /*0040*/ 	.dword	_ZN39_INTERNAL_1aaee3f7_4_k_cu_d45ef8dd_27974cuda3std3__419piecewise_constructE
	.align		8
        /*0048*/ 	.dword	_ZN39_INTERNAL_1aaee3f7_4_k_cu_d45ef8dd_27974cuda3std3__48in_placeE
	.align		8
        /*0050*/ 	.dword	_ZN39_INTERNAL_1aaee3f7_4_k_cu_d45ef8dd_27974cuda3std6ranges3__45__cpo4swapE
	.align		8
        /*0058*/ 	.dword	_ZN39_INTERNAL_1aaee3f7_4_k_cu_d45ef8dd_27974cuda3std6ranges3__45__cpo9iter_moveE
	.align		8
        /*0060*/ 	.dword	_ZN39_INTERNAL_1aaee3f7_4_k_cu_d45ef8dd_27974cute7productE
	.align		8
        /*0068*/ 	.dword	_ZN39_INTERNAL_1aaee3f7_4_k_cu_d45ef8dd_27974cute1_E
	.align		8
        /*0070*/ 	.dword	$str$22
	.align		8
        /*0078*/ 	.dword	$str$23
	.align		8
        /*0080*/ 	.dword	$str$26
	.align		8
        /*0088*/ 	.dword	$str$27


//--------------------- .text._ZN7cutlass13device_kernelINS_4gemm6kernel13GemmUniversalIN4cute5tupleIJiiiiEEENS1_10collective13CollectiveMmaINS1_34MainloopSm90TmaGmmaWarpSpecializedILi6ENS5_IJNS4_1CILi1EEESB_SB_EEENS1_35KernelTmaWarpSpecializedCooperativeEEENS5_IJNSA_ILi128EEESF_NSA_ILi64EEEEEENS_10bfloat16_tENS5_IJlSB_lEEESI_SJ_NS4_8TiledMMAINS4_8MMA_AtomIJNS4_4SM904GMMA28MMA_64x128x16_F32BF16BF16_SSILNSN_5MajorE0ELSP_0ELNSN_7ScaleInE1ELSQ_1EEEEEENS4_6LayoutINS5_IJNSA_ILi2EEESB_SB_EEENS5_IJSB_NSA_ILi0EEESW_EEEEENS5_IJNS4_10UnderscoreESZ_SZ_EEEEENS4_13SM90_TMA_LOADENS4_14ComposedLayoutINS4_7SwizzleILi3ELi4ELi3EEENS4_18smem_ptr_flag_bitsILi16EEENST_INS5_IJNSA_ILi8EEESG_EEENS5_IJSG_SB_EEEEEEEvNS4_8identityES12_S1C_vS1D_EENS_8epilogue10collective18CollectiveEpilogueINS1F_22Sm90TmaWarpSpecializedILi4ELi2ELi16ELb1ELb0EEEJSH_NS5_IJSF_NSA_ILi32EEEEEESI_SJ_SI_SJ_NS1F_6fusion15FusionCallbacksIS1J_NS1M_13LinCombEltActINS1F_6thread4GELUESI_fSI_fLNS_15FloatRoundStyleE2EEESH_S1L_JEEES12_NS13_INS14_ILi2ELi4ELi3EEES17_NST_INS5_IJS18_S1K_EEENS5_IJS1K_SB_EEEEEEENS4_17SM75_U32x4_LDSM_NENS4_14SM90_TMA_STOREES1Y_NS4_17SM90_U32x4_STSM_NENS4_9Copy_AtomIJS21_NS_6half_tEEEEvEEEvvEEEEvNT_6ParamsE --------------------------
	.section	.text._ZN7cutlass13device_kernelINS_4gemm6kernel13GemmUniversalIN4cute5tupleIJiiiiEEENS1_10collective13CollectiveMmaINS1_34MainloopSm90TmaGmmaWarpSpecializedILi6ENS5_IJNS4_1CILi1EEESB_SB_EEENS1_35KernelTmaWarpSpecializedCooperativeEEENS5_IJNSA_ILi128EEESF_NSA_ILi64EEEEEENS_10bfloat16_tENS5_IJlSB_lEEESI_SJ_NS4_8TiledMMAINS4_8MMA_AtomIJNS4_4SM904GMMA28MMA_64x128x16_F32BF16BF16_SSILNSN_5MajorE0ELSP_0ELNSN_7ScaleInE1ELSQ_1EEEEEENS4_6LayoutINS5_IJNSA_ILi2EEESB_SB_EEENS5_IJSB_NSA_ILi0EEESW_EEEEENS5_IJNS4_10UnderscoreESZ_SZ_EEEEENS4_13SM90_TMA_LOADENS4_14ComposedLayoutINS4_7SwizzleILi3ELi4ELi3EEENS4_18smem_ptr_flag_bitsILi16EEENST_INS5_IJNSA_ILi8EEESG_EEENS5_IJSG_SB_EEEEEEEvNS4_8identityES12_S1C_vS1D_EENS_8epilogue10collective18CollectiveEpilogueINS1F_22Sm90TmaWarpSpecializedILi4ELi2ELi16ELb1ELb0EEEJSH_NS5_IJSF_NSA_ILi32EEEEEESI_SJ_SI_SJ_NS1F_6fusion15FusionCallbacksIS1J_NS1M_13LinCombEltActINS1F_6thread4GELUESI_fSI_fLNS_15FloatRoundStyleE2EEESH_S1L_JEEES12_NS13_INS14_ILi2ELi4ELi3EEES17_NST_INS5_IJS18_S1K_EEENS5_IJS1K_SB_EEEEEEENS4_17SM75_U32x4_LDSM_NENS4_14SM90_TMA_STOREES1Y_NS4_17SM90_U32x4_STSM_NENS4_9Copy_AtomIJS21_NS_6half_tEEEEvEEEvvEEEEvNT_6ParamsE,"ax",@progbits
	.align	128
.text._ZN7cutlass13device_kernelINS_4gemm6kernel13GemmUniversalIN4cute5tupleIJiiiiEEENS1_10collective13CollectiveMmaINS1_34MainloopSm90TmaGmmaWarpSpecializedILi6ENS5_IJNS4_1CILi1EEESB_SB_EEENS1_35KernelTmaWarpSpecializedCooperativeEEENS5_IJNSA_ILi128EEESF_NSA_ILi64EEEEEENS_10bfloat16_tENS5_IJlSB_lEEESI_SJ_NS4_8TiledMMAINS4_8MMA_AtomIJNS4_4SM904GMMA28MMA_64x128x16_F32BF16BF16_SSILNSN_5MajorE0ELSP_0ELNSN_7ScaleInE1ELSQ_1EEEEEENS4_6LayoutINS5_IJNSA_ILi2EEESB_SB_EEENS5_IJSB_NSA_ILi0EEESW_EEEEENS5_IJNS4_10UnderscoreESZ_SZ_EEEEENS4_13SM90_TMA_LOADENS4_14ComposedLayoutINS4_7SwizzleILi3ELi4ELi3EEENS4_18smem_ptr_flag_bitsILi16EEENST_INS5_IJNSA_ILi8EEESG_EEENS5_IJSG_SB_EEEEEEEvNS4_8identityES12_S1C_vS1D_EENS_8epilogue10collective18CollectiveEpilogueINS1F_22Sm90TmaWarpSpecializedILi4ELi2ELi16ELb1ELb0EEEJSH_NS5_IJSF_NSA_ILi32EEEEEESI_SJ_SI_SJ_NS1F_6fusion15FusionCallbacksIS1J_NS1M_13LinCombEltActINS1F_6thread4GELUESI_fSI_fLNS_15FloatRoundStyleE2EEESH_S1L_JEEES12_NS13_INS14_ILi2ELi4ELi3EEES17_NST_INS5_IJS18_S1K_EEENS5_IJS1K_SB_EEEEEEENS4_17SM75_U32x4_LDSM_NENS4_14SM90_TMA_STOREES1Y_NS4_17SM90_U32x4_STSM_NENS4_9Copy_AtomIJS21_NS_6half_tEEEEvEEEvvEEEEvNT_6ParamsE:
        .type           _ZN7cutlass13device_kernelINS_4gemm6kernel13GemmUniversalIN4cute5tupleIJiiiiEEENS1_10collective13CollectiveMmaINS1_34MainloopSm90TmaGmmaWarpSpecializedILi6ENS5_IJNS4_1CILi1EEESB_SB_EEENS1_35KernelTmaWarpSpecializedCooperativeEEENS5_IJNSA_ILi128EEESF_NSA_ILi64EEEEEENS_10bfloat16_tENS5_IJlSB_lEEESI_SJ_NS4_8TiledMMAINS4_8MMA_AtomIJNS4_4SM904GMMA28MMA_64x128x16_F32BF16BF16_SSILNSN_5MajorE0ELSP_0ELNSN_7ScaleInE1ELSQ_1EEEEEENS4_6LayoutINS5_IJNSA_ILi2EEESB_SB_EEENS5_IJSB_NSA_ILi0EEESW_EEEEENS5_IJNS4_10UnderscoreESZ_SZ_EEEEENS4_13SM90_TMA_LOADENS4_14ComposedLayoutINS4_7SwizzleILi3ELi4ELi3EEENS4_18smem_ptr_flag_bitsILi16EEENST_INS5_IJNSA_ILi8EEESG_EEENS5_IJSG_SB_EEEEEEEvNS4_8identityES12_S1C_vS1D_EENS_8epilogue10collective18CollectiveEpilogueINS1F_22Sm90TmaWarpSpecializedILi4ELi2ELi16ELb1ELb0EEEJSH_NS5_IJSF_NSA_ILi32EEEEEESI_SJ_SI_SJ_NS1F_6fusion15FusionCallbacksIS1J_NS1M_13LinCombEltActINS1F_6thread4GELUESI_fSI_fLNS_15FloatRoundStyleE2EEESH_S1L_JEEES12_NS13_INS14_ILi2ELi4ELi3EEES17_NST_INS5_IJS18_S1K_EEENS5_IJS1K_SB_EEEEEEENS4_17SM75_U32x4_LDSM_NENS4_14SM90_TMA_STOREES1Y_NS4_17SM90_U32x4_STSM_NENS4_9Copy_AtomIJS21_NS_6half_tEEEEvEEEvvEEEEvNT_6ParamsE,@function
        .size           _ZN7cutlass13device_kernelINS_4gemm6kernel13GemmUniversalIN4cute5tupleIJiiiiEEENS1_10collective13CollectiveMmaINS1_34MainloopSm90TmaGmmaWarpSpecializedILi6ENS5_IJNS4_1CILi1EEESB_SB_EEENS1_35KernelTmaWarpSpecializedCooperativeEEENS5_IJNSA_ILi128EEESF_NSA_ILi64EEEEEENS_10bfloat16_tENS5_IJlSB_lEEESI_SJ_NS4_8TiledMMAINS4_8MMA_AtomIJNS4_4SM904GMMA28MMA_64x128x16_F32BF16BF16_SSILNSN_5MajorE0ELSP_0ELNSN_7ScaleInE1ELSQ_1EEEEEENS4_6LayoutINS5_IJNSA_ILi2EEESB_SB_EEENS5_IJSB_NSA_ILi0EEESW_EEEEENS5_IJNS4_10UnderscoreESZ_SZ_EEEEENS4_13SM90_TMA_LOADENS4_14ComposedLayoutINS4_7SwizzleILi3ELi4ELi3EEENS4_18smem_ptr_flag_bitsILi16EEENST_INS5_IJNSA_ILi8EEESG_EEENS5_IJSG_SB_EEEEEEEvNS4_8identityES12_S1C_vS1D_EENS_8epilogue10collective18CollectiveEpilogueINS1F_22Sm90TmaWarpSpecializedILi4ELi2ELi16ELb1ELb0EEEJSH_NS5_IJSF_NSA_ILi32EEEEEESI_SJ_SI_SJ_NS1F_6fusion15FusionCallbacksIS1J_NS1M_13LinCombEltActINS1F_6thread4GELUESI_fSI_fLNS_15FloatRoundStyleE2EEESH_S1L_JEEES12_NS13_INS14_ILi2ELi4ELi3EEES17_NST_INS5_IJS18_S1K_EEENS5_IJS1K_SB_EEEEEEENS4_17SM75_U32x4_LDSM_NENS4_14SM90_TMA_STOREES1Y_NS4_17SM90_U32x4_STSM_NENS4_9Copy_AtomIJS21_NS_6half_tEEEEvEEEvvEEEEvNT_6ParamsE,(.L_x_192 - _ZN7cutlass13device_kernelINS_4gemm6kernel13GemmUniversalIN4cute5tupleIJiiiiEEENS1_10collective13CollectiveMmaINS1_34MainloopSm90TmaGmmaWarpSpecializedILi6ENS5_IJNS4_1CILi1EEESB_SB_EEENS1_35KernelTmaWarpSpecializedCooperativeEEENS5_IJNSA_ILi128EEESF_NSA_ILi64EEEEEENS_10bfloat16_tENS5_IJlSB_lEEESI_SJ_NS4_8TiledMMAINS4_8MMA_AtomIJNS4_4SM904GMMA28MMA_64x128x16_F32BF16BF16_SSILNSN_5MajorE0ELSP_0ELNSN_7ScaleInE1ELSQ_1EEEEEENS4_6LayoutINS5_IJNSA_ILi2EEESB_SB_EEENS5_IJSB_NSA_ILi0EEESW_EEEEENS5_IJNS4_10UnderscoreESZ_SZ_EEEEENS4_13SM90_TMA_LOADENS4_14ComposedLayoutINS4_7SwizzleILi3ELi4ELi3EEENS4_18smem_ptr_flag_bitsILi16EEENST_INS5_IJNSA_ILi8EEESG_EEENS5_IJSG_SB_EEEEEEEvNS4_8identityES12_S1C_vS1D_EENS_8epilogue10collective18CollectiveEpilogueINS1F_22Sm90TmaWarpSpecializedILi4ELi2ELi16ELb1ELb0EEEJSH_NS5_IJSF_NSA_ILi32EEEEEESI_SJ_SI_SJ_NS1F_6fusion15FusionCallbacksIS1J_NS1M_13LinCombEltActINS1F_6thread4GELUESI_fSI_fLNS_15FloatRoundStyleE2EEESH_S1L_JEEES12_NS13_INS14_ILi2ELi4ELi3EEES17_NST_INS5_IJS18_S1K_EEENS5_IJS1K_SB_EEEEEEENS4_17SM75_U32x4_LDSM_NENS4_14SM90_TMA_STOREES1Y_NS4_17SM90_U32x4_STSM_NENS4_9Copy_AtomIJS21_NS_6half_tEEEEvEEEvvEEEEvNT_6ParamsE)
        .other          _ZN7cutlass13device_kernelINS_4gemm6kernel13GemmUniversalIN4cute5tupleIJiiiiEEENS1_10collective13CollectiveMmaINS1_34MainloopSm90TmaGmmaWarpSpecializedILi6ENS5_IJNS4_1CILi1EEESB_SB_EEENS1_35KernelTmaWarpSpecializedCooperativeEEENS5_IJNSA_ILi128EEESF_NSA_ILi64EEEEEENS_10bfloat16_tENS5_IJlSB_lEEESI_SJ_NS4_8TiledMMAINS4_8MMA_AtomIJNS4_4SM904GMMA28MMA_64x128x16_F32BF16BF16_SSILNSN_5MajorE0ELSP_0ELNSN_7ScaleInE1ELSQ_1EEEEEENS4_6LayoutINS5_IJNSA_ILi2EEESB_SB_EEENS5_IJSB_NSA_ILi0EEESW_EEEEENS5_IJNS4_10UnderscoreESZ_SZ_EEEEENS4_13SM90_TMA_LOADENS4_14ComposedLayoutINS4_7SwizzleILi3ELi4ELi3EEENS4_18smem_ptr_flag_bitsILi16EEENST_INS5_IJNSA_ILi8EEESG_EEENS5_IJSG_SB_EEEEEEEvNS4_8identityES12_S1C_vS1D_EENS_8epilogue10collective18CollectiveEpilogueINS1F_22Sm90TmaWarpSpecializedILi4ELi2ELi16ELb1ELb0EEEJSH_NS5_IJSF_NSA_ILi32EEEEEESI_SJ_SI_SJ_NS1F_6fusion15FusionCallbacksIS1J_NS1M_13LinCombEltActINS1F_6thread4GELUESI_fSI_fLNS_15FloatRoundStyleE2EEESH_S1L_JEEES12_NS13_INS14_ILi2ELi4ELi3EEES17_NST_INS5_IJS18_S1K_EEENS5_IJS1K_SB_EEEEEEENS4_17SM75_U32x4_LDSM_NENS4_14SM90_TMA_STOREES1Y_NS4_17SM90_U32x4_STSM_NENS4_9Copy_AtomIJS21_NS_6half_tEEEEvEEEvvEEEEvNT_6ParamsE,@"STO_CUDA_ENTRY STV_DEFAULT"
_ZN7cutlass13device_kernelINS_4gemm6kernel13GemmUniversalIN4cute5tupleIJiiiiEEENS1_10collective13CollectiveMmaINS1_34MainloopSm90TmaGmmaWarpSpecializedILi6ENS5_IJNS4_1CILi1EEESB_SB_EEENS1_35KernelTmaWarpSpecializedCooperativeEEENS5_IJNSA_ILi128EEESF_NSA_ILi64EEEEEENS_10bfloat16_tENS5_IJlSB_lEEESI_SJ_NS4_8TiledMMAINS4_8MMA_AtomIJNS4_4SM904GMMA28MMA_64x128x16_F32BF16BF16_SSILNSN_5MajorE0ELSP_0ELNSN_7ScaleInE1ELSQ_1EEEEEENS4_6LayoutINS5_IJNSA_ILi2EEESB_SB_EEENS5_IJSB_NSA_ILi0EEESW_EEEEENS5_IJNS4_10UnderscoreESZ_SZ_EEEEENS4_13SM90_TMA_LOADENS4_14ComposedLayoutINS4_7SwizzleILi3ELi4ELi3EEENS4_18smem_ptr_flag_bitsILi16EEENST_INS5_IJNSA_ILi8EEESG_EEENS5_IJSG_SB_EEEEEEEvNS4_8identityES12_S1C_vS1D_EENS_8epilogue10collective18CollectiveEpilogueINS1F_22Sm90TmaWarpSpecializedILi4ELi2ELi16ELb1ELb0EEEJSH_NS5_IJSF_NSA_ILi32EEEEEESI_SJ_SI_SJ_NS1F_6fusion15FusionCallbacksIS1J_NS1M_13LinCombEltActINS1F_6thread4GELUESI_fSI_fLNS_15FloatRoundStyleE2EEESH_S1L_JEEES12_NS13_INS14_ILi2ELi4ELi3EEES17_NST_INS5_IJS18_S1K_EEENS5_IJS1K_SB_EEEEEEENS4_17SM75_U32x4_LDSM_NENS4_14SM90_TMA_STOREES1Y_NS4_17SM90_U32x4_STSM_NENS4_9Copy_AtomIJS21_NS_6half_tEEEEvEEEvvEEEEvNT_6ParamsE:
[----:B------:R-:W1:Y:S01]  /*0000*/  LDC R1, c[0x0][0x28] ;  /* 0x00000a00ff017b82 */ /* 0x000e620000000800 */
[----:B------:R-:W2:Y:S07]  /*0010*/  S2R R18, SR_TID.X ;  /* 0x0000000000127919 */ /* 0x000eae0000002100 */
[----:B------:R-:W3:Y:S01]  /*0020*/  LDC.64 R4, c[0x0][0x588] ;  /* 0x00016200ff047b82 */ /* 0x000ee20000000a00 */
[----:B------:R-:W-:Y:S01]  /*0030*/  ELECT P0, URZ, PT ;  /* 0x00000000003f782f */ /* 0x000fe20003800000 */
[----:B------:R-:W-:Y:S01]  /*0040*/  BSSY B0, `(.L_x_0) ;  /* 0x0000016000007945 */ /* 0x000fe20003800000 */
[----:B--2---:R-:W-:-:S02]  /*0050*/  SHF.R.U32.HI R6, RZ, 0x5, R18 ;  /* 0x00000005ff067819 */ /* 0x004fc40000011612 */
[----:B------:R-:W-:-:S03]  /*0060*/  SHF.R.U32.HI R2, RZ, 0x7, R18 ;  /* 0x00000007ff027819 */ /* 0x000fc60000011612 */
[----:B------:R-:W2:Y:S04]  /*0070*/  SHFL.IDX PT, R0, R6, RZ, 0x1f ;  /* 0x00001fff06007589 */ /* 0x000ea800000e0000 */
[----:B------:R4:W1:Y:S01]  /*0080*/  SHFL.IDX PT, R10, R2, RZ, 0x1f ;  /* 0x00001fff020a7589 */ /* 0x00086200000e0000 */
[----:B--2---:R-:W-:Y:S02]  /*0090*/  ISETP.NE.OR P0, PT, R0, RZ, !P0 ;  /* 0x000000ff0000720c */ /* 0x004fe40004705670 */
[----:B------:R-:W-:-:S11]  /*00a0*/  SHF.R.S32.HI R3, RZ, 0x1f, R0 ;  /* 0x0000001fff037819 */ /* 0x000fd60000011400 */
[----:B-1-34-:R-:W-:Y:S05]  /*00b0*/  @P0 BRA `(.L_x_1) ;  /* 0x0000000000380947 */ /* 0x01afea0003800000 */
[----:B------:R-:W-:Y:S02]  /*00c0*/  ULDC.64 UR4, c[0x0][0x198] ;  /* 0x0000660000047ab9 */ /* 0x000fe40000000a00 */
[----:B------:R-:W-:Y:S02]  /*00d0*/  UIADD3 UR6, UP0, UR4, 0xf0, URZ ;  /* 0x000000f004067890 */ /* 0x000fe4000ff1e03f */
[----:B------:R-:W-:Y:S02]  /*00e0*/  UIADD3 UR8, UP1, UR4, 0x1f0, URZ ;  /* 0x000001f004087890 */ /* 0x000fe4000ff3e03f */
[----:B------:R-:W-:Y:S02]  /*00f0*/  UIADD3 UR10, UP2, UR4, 0x3f0, URZ ;  /* 0x000003f0040a7890 */ /* 0x000fe4000ff5e03f */
[----:B------:R-:W-:Y:S02]  /*0100*/  UIADD3 UR4, UP3, UR4, 0x4f0, URZ ;  /* 0x000004f004047890 */ /* 0x000fe4000ff7e03f */
[----:B------:R-:W-:-:S02]  /*0110*/  UIADD3.X UR7, URZ, UR5, URZ, UP0, !UPT ;  /* 0x000000053f077290 */ /* 0x000fc400087fe43f */
[----:B------:R-:W-:Y:S02]  /*0120*/  UIADD3.X UR9, URZ, UR5, URZ, UP1, !UPT ;  /* 0x000000053f097290 */ /* 0x000fe40008ffe43f */
[----:B------:R-:W-:Y:S02]  /*0130*/  UIADD3.X UR11, URZ, UR5, URZ, UP2, !UPT ;  /* 0x000000053f0b7290 */ /* 0x000fe400097fe43f */
[----:B------:R-:W-:-:S03]  /*0140*/  UIADD3.X UR5, URZ, UR5, URZ, UP3, !UPT ;  /* 0x000000053f057290 */ /* 0x000fc60009ffe43f */
[----:B------:R1:W-:Y:S02]  /*0150*/  UTMACCTL.PF [UR6] ;  /* 0x00000000060079b9 */ /* 0x0003e40008040000 */
[----:B------:R1:W-:Y:S02]  /*0160*/  UTMACCTL.PF [UR8] ;  /* 0x00000000080079b9 */ /* 0x0003e40008040000 */
[----:B------:R1:W-:Y:S02]  /*0170*/  UTMACCTL.PF [UR10] ;  /* 0x000000000a0079b9 */ /* 0x0003e40008040000 */
[----:B------:R1:W-:Y:S02]  /*0180*/  UTMACCTL.PF [UR4] ;  /* 0x00000000040079b9 */ /* 0x0003e40008040000 */
[----:B-1----:R-:W-:Y:S01]  /*0190*/  NOP ;  /* 0x0000000000007918 */ /* 0x002fe20000000000 */
.L_x_1:
[----:B------:R-:W-:Y:S05]  /*01a0*/  BSYNC B0 ;  /* 0x0000000000007941 */ /* 0x000fea0003800000 */
.L_x_0:
[----:B------:R-:W-:Y:S01]  /*01b0*/  ULDC.64 UR4, c[0x0][0x590] ;  /* 0x0001640000047ab9 */ /* 0x000fe20000000a00 */
[----:B------:R-:W-:Y:S01]  /*01c0*/  LEA.HI R3, R3, R0, RZ, 0x2 ;  /* 0x0000000003037211 */ /* 0x000fe200078f10ff */
[----:B------:R-:W-:Y:S01]  /*01d0*/  ULDC.64 UR40, c[0x0][0x208] ;  /* 0x0000820000287ab9 */ /* 0x000fe20000000a00 */
[----:B------:R-:W-:Y:S01]  /*01e0*/  ISETP.NE.U32.AND P2, PT, RZ, UR4, PT ;  /* 0x00000004ff007c0c */ /* 0x000fe2000bf45070 */
[----:B------:R-:W-:Y:S01]  /*01f0*/  IMAD.MOV.U32 R2, RZ, RZ, R4 ;  /* 0x000000ffff027224 */ /* 0x000fe200078e0004 */
[----:B------:R-:W-:Y:S02]  /*0200*/  LOP3.LUT R3, R3, 0xfffffffc, RZ, 0xc0, !PT ;  /* 0xfffffffc03037812 */ /* 0x000fe400078ec0ff */
[----:B------:R-:W-:Y:S02]  /*0210*/  ISETP.NE.AND.EX P3, PT, RZ, UR5, PT, P2 ;  /* 0x00000005ff007c0c */ /* 0x000fe4000bf65320 */
[----:B------:R-:W-:Y:S01]  /*0220*/  PRMT R7, RZ, 0x7610, R7 ;  /* 0x00007610ff077816 */ /* 0x000fe20000000007 */
[----:B------:R-:W-:-:S02]  /*0230*/  IMAD.IADD R0, R0, 0x1, -R3 ;  /* 0x0000000100007824 */ /* 0x000fc400078e0a03 */
[----:B------:R-:W-:-:S08]  /*0240*/  IMAD.MOV.U32 R3, RZ, RZ, R5 ;  /* 0x000000ffff037224 */ /* 0x000fd000078e0005 */
[----:B------:R-:W-:Y:S05]  /*0250*/  @P3 BRA `(.L_x_2) ;  /* 0x0000000000303947 */ /* 0x000fea0003800000 */
[----:B------:R-:W-:Y:S02]  /*0260*/  ULDC.64 UR6, c[0x0][0x588] ;  /* 0x0001620000067ab9 */ /* 0x000fe40000000a00 */
[----:B------:R-:W-:-:S04]  /*0270*/  ISETP.NE.U32.AND P0, PT, RZ, UR6, PT ;  /* 0x00000006ff007c0c */ /* 0x000fc8000bf05070 */
[----:B------:R-:W-:-:S13]  /*0280*/  ISETP.NE.AND.EX P0, PT, RZ, UR7, PT, P0 ;  /* 0x00000007ff007c0c */ /* 0x000fda000bf05300 */
[----:B------:R-:W-:Y:S05]  /*0290*/  @!P0 BRA `(.L_x_3) ;  /* 0x0000000000108947 */ /* 0x000fea0003800000 */
[----:B------:R-:W2:Y:S02]  /*02a0*/  LDG.E R7, desc[UR40][R2.64] ;  /* 0x0000002802077981 */ /* 0x000ea4000c1e1900 */
[----:B--2---:R-:W-:Y:S02]  /*02b0*/  FSETP.NEU.AND P1, PT, R7, RZ, PT ;  /* 0x000000ff0700720b */ /* 0x004fe40003f2d000 */
[----:B------:R-:W-:Y:S01]  /*02c0*/  MOV R7, 0x1 ;  /* 0x0000000100077802 */ /* 0x000fe20000000f00 */
[----:B------:R-:W-:Y:S10]  /*02d0*/  BRA `(.L_x_2) ;  /* 0x0000000000107947 */ /* 0x000ff40003800000 */
.L_x_3:
[----:B------:R-:W-:Y:S01]  /*02e0*/  ULDC UR6, c[0x0][0x580] ;  /* 0x0001600000067ab9 */ /* 0x000fe20000000800 */
[----:B------:R-:W-:Y:S01]  /*02f0*/  IMAD.MOV.U32 R7, RZ, RZ, 0x1 ;  /* 0x00000001ff077424 */ /* 0x000fe200078e00ff */
[----:B------:R-:W-:Y:S02]  /*0300*/  FSETP.NEU.AND P1, PT, RZ, UR6, PT ;  /* 0x00000006ff007c0b */ /* 0x000fe4000bf2d000 */
[----:B------:R-:W-:-:S11]  /*0310*/  CS2R R2, SRZ ;  /* 0x0000000000027805 */ /* 0x000fd6000001ff00 */
.L_x_2:
[----:B------:R-:W-:Y:S02]  /*0320*/  ISETP.NE.U32.AND P4, PT, R2, RZ, PT ;  /* 0x000000ff0200720c */ /* 0x000fe40003f85070 */
[----:B------:R-:W-:Y:S02]  /*0330*/  ISETP.NE.AND.EX P5, PT, RZ, UR5, PT, P2 ;  /* 0x00000005ff007c0c */ /* 0x000fe4000bfa5320 */
[----:B------:R-:W-:Y:S02]  /*0340*/  ISETP.NE.AND.EX P2, PT, R3, RZ, PT, P4 ;  /* 0x000000ff0300720c */ /* 0x000fe40003f45340 */
[----:B------:R-:W-:-:S11]  /*0350*/  PLOP3.LUT P0, PT, PT, PT, PT, 0x8, 0x0 ;  /* 0x000000000000781c */ /* 0x000fd60003f0e170 */
[----:B------:R-:W-:Y:S05]  /*0360*/  @P2 BRA P5, `(.L_x_4) ;  /* 0x0000000000342947 */ /* 0x000fea0002800000 */
[----:B------:R-:W-:-:S04]  /*0370*/  ISETP.NE.U32.AND P0, PT, RZ, UR4, PT ;  /* 0x00000004ff007c0c */ /* 0x000fc8000bf05070 */
[----:B------:R-:W-:-:S13]  /*0380*/  ISETP.NE.AND.EX P0, PT, RZ, UR5, PT, P0 ;  /* 0x00000005ff007c0c */ /* 0x000fda000bf05300 */
[----:B------:R-:W-:Y:S05]  /*0390*/  @!P0 BRA `(.L_x_5) ;  /* 0x0000000000248947 */ /* 0x000fea0003800000 */
[----:B------:R-:W-:Y:S02]  /*03a0*/  PRMT R7, R7, 0x9910, RZ ;  /* 0x0000991007077816 */ /* 0x000fe400000000ff */
[----:B------:R-:W-:Y:S02]  /*03b0*/  ISETP.NE.U32.AND P0, PT, R2, RZ, PT ;  /* 0x000000ff0200720c */ /* 0x000fe40003f05070 */
[----:B------:R-:W-:Y:S02]  /*03c0*/  ISETP.NE.AND P2, PT, R7, RZ, PT ;  /* 0x000000ff0700720c */ /* 0x000fe40003f45270 */
[----:B------:R-:W-:Y:S02]  /*03d0*/  ISETP.NE.AND.EX P0, PT, R3, RZ, PT, P0 ;  /* 0x000000ff0300720c */ /* 0x000fe40003f05300 */
[----:B------:R-:W-:-:S09]  /*03e0*/  SEL R2, RZ, 0xffffffff, P1 ;  /* 0xffffffffff027807 */ /* 0x000fd20000800000 */
[----:B------:R-:W-:-:S04]  /*03f0*/  @!P2 SEL R2, RZ, 0xffffffff, P0 ;  /* 0xffffffffff02a807 */ /* 0x000fc80000000000 */
[----:B------:R-:W-:-:S04]  /*0400*/  LOP3.LUT R2, R2, 0x1, RZ, 0xc0, !PT ;  /* 0x0000000102027812 */ /* 0x000fc800078ec0ff */
[----:B------:R-:W-:Y:S01]  /*0410*/  ISETP.EQ.U32.AND P0, PT, R2, 0x1, PT ;  /* 0x000000010200780c */ /* 0x000fe20003f02070 */
[----:B------:R-:W-:-:S12]  /*0420*/  BRA `(.L_x_4) ;  /* 0x0000000000047947 */ /* 0x000fd80003800000 */
.L_x_5:
[----:B------:R-:W-:-:S13]  /*0430*/  PLOP3.LUT P0, PT, P1, PT, PT, 0x8, 0x0 ;  /* 0x000000000000781c */ /* 0x000fda0000f0e170 */
.L_x_4:
[----:B------:R-:W1:Y:S02]  /*0440*/  SHFL.IDX PT, R2, R6, RZ, 0x1f ;  /* 0x00001fff06027589 */ /* 0x000e6400000e0000 */
[----:B-1----:R-:W-:-:S13]  /*0450*/  ISETP.NE.AND P1, PT, R2, RZ, PT ;  /* 0x000000ff0200720c */ /* 0x002fda0003f25270 */
[----:B------:R-:W-:Y:S05]  /*0460*/  @P1 BRA `(.L_x_6) ;  /* 0x0000000000681947 */ /* 0x000fea0003800000 */
[----:B------:R-:W1:Y:S01]  /*0470*/  S2UR UR8, SR_CgaCtaId ;  /* 0x00000000000879c3 */ /* 0x000e620000008800 */
[----:B------:R-:W-:Y:S01]  /*0480*/  UMOV UR4, 0x400 ;  /* 0x0000040000047882 */ /* 0x000fe20000000000 */
[----:B------:R-:W-:Y:S01]  /*0490*/  UMOV UR5, 0x1 ;  /* 0x0000000100057882 */ /* 0x000fe20000000000 */
[----:B------:R-:W-:Y:S01]  /*04a0*/  UMOV UR6, 0x100 ;  /* 0x0000010000067882 */ /* 0x000fe20000000000 */
[----:B------:R-:W-:Y:S01]  /*04b0*/  ELECT P1, URZ, PT ;  /* 0x00000000003f782f */ /* 0x000fe20003820000 */
[----:B------:R-:W-:-:S04]  /*04c0*/  UIADD3 UR6, -UR6, 0x100000, URZ ;  /* 0x0010000006067890 */ /* 0x000fc8000fffe13f */
[----:B------:R-:W-:Y:S02]  /*04d0*/  USHF.L.U32 UR7, UR6, 0xb, URZ ;  /* 0x0000000b06077899 */ /* 0x000fe4000800063f */
[----:B------:R-:W-:Y:S02]  /*04e0*/  USHF.L.U32 UR6, UR6, 0x1, URZ ;  /* 0x0000000106067899 */ /* 0x000fe4000800063f */
[----:B-1----:R-:W-:Y:S02]  /*04f0*/  ULEA UR8, UR8, UR4, 0x18 ;  /* 0x0000000408087291 */ /* 0x002fe4000f8ec03f */
[----:B------:R-:W-:-:S04]  /*0500*/  UIADD3 UR4, -UR5, 0x100000, URZ ;  /* 0x0010000005047890 */ /* 0x000fc8000fffe13f */
[----:B------:R-:W-:Y:S02]  /*0510*/  USHF.L.U32 UR5, UR4, 0xb, URZ ;  /* 0x0000000b04057899 */ /* 0x000fe4000800063f */
[----:B------:R-:W-:Y:S01]  /*0520*/  USHF.L.U32 UR4, UR4, 0x1, URZ ;  /* 0x0000000104047899 */ /* 0x000fe2000800063f */
[----:B------:R-:W1:Y:S11]  /*0530*/  FENCE.VIEW.ASYNC.S ;  /* 0x00000000000073c6 */ /* 0x000e760000000000 */
[----:B-1----:R1:W2:Y:S01]  /*0540*/  SYNCS.EXCH.64 URZ, [UR8], UR4 ;  /* 0x00000004083f75b2 */ /* 0x0022a20008000100 */
[----:B------:R1:W3:Y:S01]  /*0550*/  SYNCS.EXCH.64 URZ, [UR8+0x30], UR6 ;  /* 0x00003006083f75b2 */ /* 0x0002e20008000100 */
[----:B------:R1:W4:Y:S01]  /*0560*/  SYNCS.EXCH.64 URZ, [UR8+0x8], UR4 ;  /* 0x00000804083f75b2 */ /* 0x0003220008000100 */
[----:B------:R1:W1:Y:S01]  /*0570*/  SYNCS.EXCH.64 URZ, [UR8+0x38], UR6 ;  /* 0x00003806083f75b2 */ /* 0x0002620008000100 */
        /* <DEDUP_REMOVED lines=8> */
[----:B------:R-:W-:Y:S01]  /*0600*/  NOP ;  /* 0x0000000000007918 */ /* 0x000fe20000000000 */
.L_x_6:
[----:B------:R-:W5:Y:S01]  /*0610*/  SHFL.IDX PT, R3, R6, RZ, 0x1f ;  /* 0x00001fff06037589 */ /* 0x000f6200000e0000 */
[----:B------:R-:W1:Y:S01]  /*0620*/  LDC R2, c[0x0][0x904] ;  /* 0x00024100ff027b82 */ /* 0x000e620000000800 */
[----:B------:R-:W-:Y:S01]  /*0630*/  NOP ;  /* 0x0000000000007918 */ /* 0x000fe20000000000 */
[----:B-----5:R-:W-:-:S13]  /*0640*/  ISETP.NE.AND P1, PT, R3, RZ, PT ;  /* 0x000000ff0300720c */ /* 0x020fda0003f25270 */
[----:B------:R-:W-:Y:S05]  /*0650*/  @P1 BRA `(.L_x_7) ;  /* 0x0000000000581947 */ /* 0x000fea0003800000 */
[----:B-1----:R-:W1:Y:S01]  /*0660*/  S2UR UR5, SR_CgaCtaId ;  /* 0x00000000000579c3 */ /* 0x002e620000008800 */
[----:B------:R-:W-:Y:S01]  /*0670*/  UMOV UR4, 0x400 ;  /* 0x0000040000047882 */ /* 0x000fe20000000000 */
[----:B------:R-:W-:Y:S01]  /*0680*/  UMOV UR6, 0x20 ;  /* 0x0000002000067882 */ /* 0x000fe20000000000 */
[----:B------:R-:W-:Y:S01]  /*0690*/  UMOV UR7, 0x100 ;  /* 0x0000010000077882 */ /* 0x000fe20000000000 */
[----:B------:R-:W-:Y:S01]  /*06a0*/  ELECT P1, URZ, PT ;  /* 0x00000000003f782f */ /* 0x000fe20003820000 */
[----:B-1----:R-:W-:Y:S02]  /*06b0*/  ULEA UR8, UR5, UR4, 0x18 ;  /* 0x0000000405087291 */ /* 0x002fe4000f8ec03f */
[----:B------:R-:W-:-:S04]  /*06c0*/  UIADD3 UR4, -UR6, 0x100000, URZ ;  /* 0x0010000006047890 */ /* 0x000fc8000fffe13f */
[----:B------:R-:W-:Y:S02]  /*06d0*/  USHF.L.U32 UR5, UR4, 0xb, URZ ;  /* 0x0000000b04057899 */ /* 0x000fe4000800063f */
[----:B------:R-:W-:Y:S02]  /*06e0*/  USHF.L.U32 UR4, UR4, 0x1, URZ ;  /* 0x0000000104047899 */ /* 0x000fe4000800063f */
[----:B------:R-:W-:-:S04]  /*06f0*/  UIADD3 UR6, -UR7, 0x100000, URZ ;  /* 0x0010000007067890 */ /* 0x000fc8000fffe13f */
[----:B------:R-:W-:Y:S02]  /*0700*/  USHF.L.U32 UR7, UR6, 0xb, URZ ;  /* 0x0000000b06077899 */ /* 0x000fe4000800063f */
[----:B------:R-:W-:Y:S01]  /*0710*/  USHF.L.U32 UR6, UR6, 0x1, URZ ;  /* 0x0000000106067899 */ /* 0x000fe2000800063f */
[----:B------:R-:W1:Y:S03]  /*0720*/  FENCE.VIEW.ASYNC.S ;  /* 0x00000000000073c6 */ /* 0x000e660000000000 */
[----:B-1----:R1:W1:Y:S08]  /*0730*/  SYNCS.EXCH.64 URZ, [UR8+0x60], UR4 ;  /* 0x00006004083f75b2 */ /* 0x0022700008000100 */
        /* <DEDUP_REMOVED lines=8> */
.L_x_7:
[----:B------:R-:W5:Y:S01]  /*07c0*/  SHFL.IDX PT, R6, R6, RZ, 0x1f ;  /* 0x00001fff06067589 */ /* 0x000f6200000e0000 */
[----:B-1----:R-:W-:Y:S02]  /*07d0*/  ISETP.NE.AND P6, PT, R2, 0x1, PT ;  /* 0x000000010200780c */ /* 0x002fe40003fc5270 */
[----:B------:R-:W-:Y:S01]  /*07e0*/  ELECT P1, URZ, PT ;  /* 0x00000000003f782f */ /* 0x000fe20003820000 */
[----:B------:R-:W1:Y:S01]  /*07f0*/  S2UR UR36, SR_CgaCtaId ;  /* 0x00000000002479c3 */ /* 0x000e620000008800 */
[----:B------:R-:W2:Y:S01]  /*0800*/  S2R R3, SR_CTAID.Y ;  /* 0x0000000000037919 */ /* 0x000ea20000002600 */
[----:B------:R-:W-:Y:S01]  /*0810*/  UMOV UR4, 0x20 ;  /* 0x0000002000047882 */ /* 0x000fe20000000000 */
[----:B------:R-:W-:Y:S01]  /*0820*/  ISETP.NE.AND P4, PT, R0, RZ, PT ;  /* 0x000000ff0000720c */ /* 0x000fe20003f85270 */
[----:B------:R-:W-:Y:S01]  /*0830*/  NOP ;  /* 0x0000000000007918 */ /* 0x000fe20000000000 */
[----:B------:R-:W3:Y:S01]  /*0840*/  S2R R8, SR_CTAID.X ;  /* 0x0000000000087919 */ /* 0x000ee20000002500 */
[----:B------:R-:W-:Y:S01]  /*0850*/  P2R R7, PR, RZ, 0x40 ;  /* 0x00000040ff077803 */ /* 0x000fe20000000000 */
[----:B------:R-:W-:Y:S01]  /*0860*/  IMAD.MOV.U32 R9, RZ, RZ, RZ ;  /* 0x000000ffff097224 */ /* 0x000fe200078e00ff */
[----:B------:R-:W-:Y:S02]  /*0870*/  BSSY B6, `(.L_x_8) ;  /* 0x0000d31000067945 */ /* 0x000fe40003800000 */
[----:B------:R-:W3:Y:S01]  /*0880*/  @P6 LDC R17, c[0x0][0x10] ;  /* 0x00000400ff116b82 */ /* 0x000ee20000000800 */
[----:B------:R-:W-:-:S07]  /*0890*/  @P6 IMAD.MOV.U32 R7, RZ, RZ, RZ ;  /* 0x000000ffff076224 */ /* 0x000fce00078e00ff */
[----:B------:R-:W4:Y:S01]  /*08a0*/  @!P6 LDC R11, c[0x0][0xc] ;  /* 0x00000300ff0beb82 */ /* 0x000f220000000800 */
[----:B-----5:R-:W-:Y:S02]  /*08b0*/  ISETP.NE.OR P2, PT, R6, RZ, !P1 ;  /* 0x000000ff0600720c */ /* 0x020fe40004f45670 */
[----:B------:R-:W-:-:S04]  /*08c0*/  ISETP.EQ.OR P1, PT, R0, 0x3, !P4 ;  /* 0x000000030000780c */ /* 0x000fc80006722670 */
[----:B------:R-:W-:-:S04]  /*08d0*/  ISETP.EQ.AND P1, PT, R10, RZ, P1 ;  /* 0x000000ff0a00720c */ /* 0x000fc80000f22270 */
[----:B------:R-:W-:Y:S01]  /*08e0*/  SEL R22, RZ, 0x1, !P1 ;  /* 0x00000001ff167807 */ /* 0x000fe20004800000 */
[----:B--2---:R-:W-:Y:S02]  /*08f0*/  @P6 IMAD.MOV.U32 R6, RZ, RZ, R3 ;  /* 0x000000ffff066224 */ /* 0x004fe400078e0003 */
[----:B------:R-:W-:Y:S01]  /*0900*/  VOTEU.ALL UP0, P2 ;  /* 0x00000000003f7886 */ /* 0x000fe20001000000 */
[----:B------:R-:W-:Y:S01]  /*0910*/  VOTEU.ALL UP1, P2 ;  /* 0x00000000003f7886 */ /* 0x000fe20001020000 */
[----:B---3--:R-:W-:Y:S01]  /*0920*/  @P6 IMAD.WIDE.U32 R16, R8, R17, R6 ;  /* 0x0000001108106225 */ /* 0x008fe200078e0006 */
[----:B------:R-:W-:Y:S02]  /*0930*/  @P6 MOV R7, RZ ;  /* 0x000000ff00076202 */ /* 0x000fe40000000f00 */
[----:B------:R-:W-:Y:S01]  /*0940*/  @!UP0 UMOV UR6, 0x400 ;  /* 0x0000040000068882 */ /* 0x000fe20000000000 */
[----:B------:R-:W-:-:S04]  /*0950*/  @!UP0 UIADD3 UR4, -UR4, 0x100000, URZ ;  /* 0x0010000004048890 */ /* 0x000fc8000fffe13f */
[----:B------:R-:W-:Y:S02]  /*0960*/  @!UP0 USHF.L.U32 UR5, UR4, 0xb, URZ ;  /* 0x0000000b04058899 */ /* 0x000fe4000800063f */
[----:B------:R-:W-:Y:S02]  /*0970*/  @!UP0 USHF.L.U32 UR4, UR4, 0x1, URZ ;  /* 0x0000000104048899 */ /* 0x000fe4000800063f */
[----:B-1----:R-:W-:Y:S01]  /*0980*/  @!UP0 ULEA UR8, UR36, UR6, 0x18 ;  /* 0x0000000624088291 */ /* 0x002fe2000f8ec03f */
[----:B------:R-:W-:Y:S01]  /*0990*/  @P6 IMAD.IADD R17, R17, 0x1, R7 ;  /* 0x0000000111116824 */ /* 0x000fe200078e0207 */
[----:B------:R-:W-:Y:S01]  /*09a0*/  VOTEU.ALL UP0, P2 ;  /* 0x00000000003f7886 */ /* 0x000fe20001000000 */
[C---:B------:R-:W-:Y:S01]  /*09b0*/  ISETP.NE.AND P2, PT, R10.reuse, RZ, PT ;  /* 0x000000ff0a00720c */ /* 0x040fe20003f45270 */
[----:B------:R-:W-:Y:S01]  /*09c0*/  ULDC UR6, c[0x0][0xc] ;  /* 0x0000030000067ab9 */ /* 0x000fe20000000800 */
[----:B------:R-:W-:Y:S01]  /*09d0*/  ULDC UR7, c[0x0][0x10] ;  /* 0x0000040000077ab9 */ /* 0x000fe20000000800 */
[----:B------:R-:W-:Y:S01]  /*09e0*/  VIADD R10, R10, 0xffffffff ;  /* 0xffffffff0a0a7836 */ /* 0x000fe20000000000 */
[----:B------:R-:W-:Y:S01]  /*09f0*/  ISETP.EQ.AND P5, PT, R0, 0x2, !P2 ;  /* 0x000000020000780c */ /* 0x000fe200057a2270 */
[----:B----4-:R-:W-:-:S03]  /*0a00*/  @!P6 IMAD.WIDE.U32 R6, R11, R3, R8 ;  /* 0x000000030b06e225 */ /* 0x010fc600078e0008 */
[----:B------:R-:W-:Y:S01]  /*0a10*/  ISETP.GE.U32.AND P1, PT, R10, 0x2, PT ;  /* 0x000000020a00780c */ /* 0x000fe20003f26070 */
[----:B------:R-:W1:Y:S02]  /*0a20*/  FENCE.VIEW.ASYNC.S ;  /* 0x00000000000073c6 */ /* 0x000e640000000000 */
[----:B-1----:R-:W1:Y:S01]  /*0a30*/  @!UP0 SYNCS.EXCH.64 URZ, [UR8+0xa0], UR4 ;  /* 0x0000a004083f85b2 */ /* 0x002e620008000100 */
[----:B------:R-:W-:Y:S01]  /*0a40*/  SEL R19, RZ, 0x1, !P5 ;  /* 0x00000001ff137807 */ /* 0x000fe20006800000 */
[----:B------:R-:W-:Y:S01]  /*0a50*/  @!P6 IMAD.MOV.U32 R17, RZ, RZ, R7 ;  /* 0x000000ffff11e224 */ /* 0x000fe200078e0007 */
[----:B------:R-:W-:Y:S02]  /*0a60*/  @!P6 MOV R16, R6 ;  /* 0x000000060010e202 */ /* 0x000fe40000000f00 */
[----:B------:R-:W-:Y:S02]  /*0a70*/  SEL R19, R19, 0x2, P1 ;  /* 0x0000000213137807 */ /* 0x000fe40000800000 */
[----:B------:R-:W-:Y:S01]  /*0a80*/  SEL R22, R22, 0x2, P1 ;  /* 0x0000000216167807 */ /* 0x000fe20000800000 */
[----:B------:R2:W1:Y:S01]  /*0a90*/  @!UP1 SYNCS.EXCH.64 URZ, [UR8+0xa8], UR4 ;  /* 0x0000a804083f95b2 */ /* 0x0004620008000100 */
[----:B------:R-:W-:Y:S01]  /*0aa0*/  NOP ;  /* 0x0000000000007918 */ /* 0x000fe20000000000 */
[----:B--2---:R-:W-:-:S03]  /*0ab0*/  UIMAD.WIDE.U32 UR4, UR6, UR7, URZ ;  /* 0x00000007060472a5 */ /* 0x004fc6000f8e003f */
[----:B------:R-:W-:Y:S02]  /*0ac0*/  ULDC UR6, c[0x0][0x14] ;  /* 0x0000050000067ab9 */ /* 0x000fe40000000800 */
[----:B------:R-:W-:Y:S02]  /*0ad0*/  UIMAD.WIDE.U32 UR38, UR4, UR6, URZ ;  /* 0x00000006042672a5 */ /* 0x000fe4000f8e003f */
[----:B------:R-:W-:-:S04]  /*0ae0*/  UIMAD UR37, UR5, UR6, URZ ;  /* 0x00000006052572a4 */ /* 0x000fc8000f8e023f */
[----:B------:R-:W-:Y:S01]  /*0af0*/  UIADD3 UR37, UR39, UR37, URZ ;  /* 0x0000002527257290 */ /* 0x000fe2000fffe03f */
[----:B-1----:R-:W-:Y:S06]  /*0b00*/  BAR.SYNC.DEFER_BLOCKING 0x0 ;  /* 0x0000000000007b1d */ /* 0x002fec0000010000 */
[----:B------:R-:W-:Y:S05]  /*0b10*/  @!P2 BRA `(.L_x_9) ;  /* 0x000000a400c0a947 */ /* 0x000fea0003800000 */
[----:B------:R-:W-:-:S13]  /*0b20*/  ISETP.GT.U32.AND P0, PT, R10, 0x1, PT ;  /* 0x000000010a00780c */ /* 0x000fda0003f04070 */
[----:B------:R-:W-:Y:S05]  /*0b30*/  @P0 BRA `(.L_x_10) ;  /* 0x000000d000100947 */ /* 0x000fea0003800000 */
[----:B------:R-:W-:Y:S01]  /*0b40*/  ULDC.64 UR4, c[0x0][0x8f8] ;  /* 0x00023e0000047ab9 */ /* 0x000fe20000000a00 */
[----:B------:R-:W-:Y:S01]  /*0b50*/  UMOV UR47, 0xffffffff ;  /* 0xffffffff002f7882 */ /* 0x000fe20000000000 */
[----:B------:R-:W-:Y:S01]  /*0b60*/  ISETP.GE.U32.AND P0, PT, R16, UR4, PT ;  /* 0x0000000410007c0c */ /* 0x000fe2000bf06070 */
[----:B------:R-:W-:Y:S01]  /*0b70*/  IMAD.MOV.U32 R23, RZ, RZ, -0x1 ;  /* 0xffffffffff177424 */ /* 0x000fe200078e00ff */
[----:B------:R-:W-:Y:S01]  /*0b80*/  PRMT R88, RZ, 0x7610, R88 ;  /* 0x00007610ff587816 */ /* 0x000fe20000000058 */
[----:B------:R-:W-:Y:S01]  /*0b90*/  IMAD.MOV.U32 R93, RZ, RZ, -0x1 ;  /* 0xffffffffff5d7424 */ /* 0x000fe200078e00ff */
[----:B------:R-:W-:Y:S02]  /*0ba0*/  ISETP.GE.U32.AND.EX P0, PT, R17, UR5, PT, P0 ;  /* 0x0000000511007c0c */ /* 0x000fe4000bf06100 */
[----:B------:R-:W-:-:S11]  /*0bb0*/  PRMT R0, RZ, 0x7610, R0 ;  /* 0x00007610ff007816 */ /* 0x000fd60000000000 */
[----:B------:R-:W-:Y:S05]  /*0bc0*/  @P0 BRA `(.L_x_11) ;  /* 0x0000000400600947 */ /* 0x000fea0003800000 */
[----:B------:R-:W1:Y:S01]  /*0bd0*/  LDC.64 R14, c[0x0][0x8d0] ;  /* 0x00023400ff0e7b82 */ /* 0x000e620000000a00 */
[----:B------:R-:W-:Y:S01]  /*0be0*/  MOV R4, R16 ;  /* 0x0000001000047202 */ /* 0x000fe20000000f00 */
[----:B------:R-:W-:-:S06]  /*0bf0*/  IMAD.MOV.U32 R5, RZ, RZ, R17 ;  /* 0x000000ffff057224 */ /* 0x000fcc00078e0011 */
[----:B------:R-:W2:Y:S08]  /*0c00*/  LDC R0, c[0x0][0x8d8] ;  /* 0x00023600ff007b82 */ /* 0x000eb00000000800 */
[----:B------:R-:W3:Y:S01]  /*0c10*/  LDC.64 R20, c[0x0][0x8c8] ;  /* 0x00023200ff147b82 */ /* 0x000ee20000000a00 */
[----:B-1----:R-:W-:-:S04]  /*0c20*/  ISETP.NE.U32.AND P0, PT, R14, RZ, PT ;  /* 0x000000ff0e00720c */ /* 0x002fc80003f05070 */
[----:B------:R-:W-:-:S13]  /*0c30*/  ISETP.NE.AND.EX P0, PT, R15, RZ, PT, P0 ;  /* 0x000000ff0f00720c */ /* 0x000fda0003f05300 */
[----:B--23--:R-:W-:Y:S05]  /*0c40*/  @!P0 BRA `(.L_x_12) ;  /* 0x0000000000288947 */ /* 0x00cfea0003800000 */
[----:B------:R-:W1:Y:S02]  /*0c50*/  LDC R11, c[0x0][0x8dc] ;  /* 0x00023700ff0b7b82 */ /* 0x000e640000000800 */
[----:B-1----:R-:W-:-:S05]  /*0c60*/  IADD3 R11, P0, R16, R11, RZ ;  /* 0x0000000b100b7210 */ /* 0x002fca0007f1e0ff */
[----:B------:R-:W-:-:S04]  /*0c70*/  IMAD.X R13, RZ, RZ, R17, P0 ;  /* 0x000000ffff0d7224 */ /* 0x000fc800000e0611 */
[----:B------:R-:W-:-:S04]  /*0c80*/  IMAD.WIDE.U32 R4, R13, R14, RZ ;  /* 0x0000000e0d047225 */ /* 0x000fc800078e00ff */
[----:B------:R-:W-:-:S04]  /*0c90*/  IMAD.WIDE.U32 R6, P0, R11, R15, R4 ;  /* 0x0000000f0b067225 */ /* 0x000fc80007800004 */
[----:B------:R-:W-:Y:S01]  /*0ca0*/  IMAD.WIDE.U32 R4, R11, R14, RZ ;  /* 0x0000000e0b047225 */ /* 0x000fe200078e00ff */
[----:B------:R-:W-:-:S03]  /*0cb0*/  MOV R10, R7 ;  /* 0x00000007000a7202 */ /* 0x000fc60000000f00 */
[----:B------:R-:W-:Y:S01]  /*0cc0*/  IMAD.X R11, RZ, RZ, RZ, P0 ;  /* 0x000000ffff0b7224 */ /* 0x000fe200000e06ff */
[----:B------:R-:W-:-:S05]  /*0cd0*/  IADD3 RZ, P0, R5, R6, RZ ;  /* 0x0000000605ff7210 */ /* 0x000fca0007f1e0ff */
[----:B------:R-:W-:-:S08]  /*0ce0*/  IMAD.WIDE.U32.X R4, R13, R15, R10, P0 ;  /* 0x0000000f0d047225 */ /* 0x000fd000000e040a */
.L_x_12:
[-CC-:B------:R-:W-:Y:S01]  /*0cf0*/  SHF.R.U64 R25, R4, R0.reuse, R5.reuse ;  /* 0x0000000004197219 */ /* 0x180fe20000001205 */
[----:B------:R-:W1:Y:S01]  /*0d00*/  LDC.64 R26, c[0x0][0x8e8] ;  /* 0x00023a00ff1a7b82 */ /* 0x000e620000000a00 */
[----:B------:R-:W-:Y:S01]  /*0d10*/  SHF.R.U32.HI R4, RZ, R0, R5 ;  /* 0x00000000ff047219 */ /* 0x000fe20000011605 */
[----:B------:R-:W-:Y:S01]  /*0d20*/  ULDC UR4, c[0x0][0x150] ;  /* 0x0000540000047ab9 */ /* 0x000fe20000000800 */
[----:B------:R-:W-:Y:S02]  /*0d30*/  IADD3 R9, P0, RZ, -R25, RZ ;  /* 0x80000019ff097210 */ /* 0x000fe40007f1e0ff */
[----:B------:R-:W-:-:S03]  /*0d40*/  I2FP.F32.U32 R0, R8 ;  /* 0x0000000800007245 */ /* 0x000fc60000201000 */
[----:B------:R-:W2:Y:S01]  /*0d50*/  LDC R10, c[0x0][0x8c0] ;  /* 0x00023000ff0a7b82 */ /* 0x000ea20000000800 */
[----:B------:R-:W-:Y:S02]  /*0d60*/  IMAD.X R11, RZ, RZ, ~R4, P0 ;  /* 0x000000ffff0b7224 */ /* 0x000fe400000e0e04 */
[----:B------:R-:W-:Y:S01]  /*0d70*/  FMUL R0, R0, UR4 ;  /* 0x0000000400007c20 */ /* 0x000fe20008400000 */
[----:B------:R-:W-:Y:S01]  /*0d80*/  IMAD.WIDE.U32 R4, R9, R20, R16 ;  /* 0x0000001409047225 */ /* 0x000fe200078e0010 */
[----:B------:R-:W-:-:S03]  /*0d90*/  ULDC UR4, c[0x0][0x154] ;  /* 0x0000550000047ab9 */ /* 0x000fc60000000800 */
[----:B------:R-:W-:Y:S01]  /*0da0*/  IMAD R6, R11, R20, RZ ;  /* 0x000000140b067224 */ /* 0x000fe200078e02ff */
[----:B------:R-:W3:Y:S01]  /*0db0*/  LDC R7, c[0x0][0x144] ;  /* 0x00005100ff077b82 */ /* 0x000ee20000000800 */
[----:B------:R-:W4:Y:S02]  /*0dc0*/  F2I.U32.TRUNC.NTZ R0, R0 ;  /* 0x0000000000007305 */ /* 0x000f24000020f000 */
[----:B------:R-:W-:-:S04]  /*0dd0*/  IMAD R9, R9, R21, R6 ;  /* 0x0000001509097224 */ /* 0x000fc800078e0206 */
[----:B------:R-:W-:Y:S01]  /*0de0*/  IMAD.IADD R9, R5, 0x1, R9 ;  /* 0x0000000105097824 */ /* 0x000fe200078e0209 */
[----:B------:R-:W5:Y:S01]  /*0df0*/  LDC R12, c[0x0][0x8b0] ;  /* 0x00022c00ff0c7b82 */ /* 0x000f620000000800 */
[----:B-1----:R-:W-:-:S04]  /*0e00*/  ISETP.NE.U32.AND P0, PT, R26, RZ, PT ;  /* 0x000000ff1a00720c */ /* 0x002fc80003f05070 */
[----:B------:R-:W-:-:S03]  /*0e10*/  ISETP.NE.AND.EX P0, PT, R27, RZ, PT, P0 ;  /* 0x000000ff1b00720c */ /* 0x000fc60003f05300 */
[----:B------:R-:W1:Y:S01]  /*0e20*/  LDC R11, c[0x0][0x900] ;  /* 0x00024000ff0b7b82 */ /* 0x000e620000000800 */
[-CC-:B--2---:R-:W-:Y:S01]  /*0e30*/  SHF.R.U64 R20, R4, R10.reuse, R9.reuse ;  /* 0x0000000a04147219 */ /* 0x184fe20000001209 */
[----:B----4-:R-:W-:Y:S01]  /*0e40*/  IMAD.MOV R5, RZ, RZ, -R0 ;  /* 0x000000ffff057224 */ /* 0x010fe200078e0a00 */
[----:B------:R-:W-:Y:S02]  /*0e50*/  I2FP.F32.U32 R4, R3 ;  /* 0x0000000300047245 */ /* 0x000fe40000201000 */
[----:B------:R-:W-:Y:S01]  /*0e60*/  SHF.R.U32.HI R9, RZ, R10, R9 ;  /* 0x0000000aff097219 */ /* 0x000fe20000011609 */
[----:B------:R-:W-:Y:S02]  /*0e70*/  IMAD.MOV.U32 R10, RZ, RZ, 0x1 ;  /* 0x00000001ff0a7424 */ /* 0x000fe400078e00ff */
[----:B------:R-:W2:Y:S01]  /*0e80*/  LDC R14, c[0x0][0x148] ;  /* 0x00005200ff0e7b82 */ /* 0x000ea20000000800 */
[----:B---3--:R-:W-:Y:S02]  /*0e90*/  IMAD R0, R7, R5, R8 ;  /* 0x0000000507007224 */ /* 0x008fe400078e0208 */
[----:B------:R-:W-:Y:S01]  /*0ea0*/  FMUL R5, R4, UR4 ;  /* 0x0000000404057c20 */ /* 0x000fe20008400000 */
[----:B------:R-:W-:-:S04]  /*0eb0*/  MOV R4, 0xffffffff ;  /* 0xffffffff00047802 */ /* 0x000fc80000000f00 */
[----:B------:R-:W3:Y:S01]  /*0ec0*/  LDC R24, c[0x0][0x8a8] ;  /* 0x00022a00ff187b82 */ /* 0x000ee20000000800 */
[-CC-:B-----5:R-:W-:Y:S02]  /*0ed0*/  SHF.R.U64 R28, R20, R12.reuse, R9.reuse ;  /* 0x0000000c141c7219 */ /* 0x1a0fe40000001209 */
[----:B------:R-:W-:Y:S02]  /*0ee0*/  SHF.R.U32.HI R6, RZ, R12, R9 ;  /* 0x0000000cff067219 */ /* 0x000fe40000011609 */
[----:B------:R4:W1:Y:S03]  /*0ef0*/  F2I.U32.TRUNC.NTZ R12, R5 ;  /* 0x00000005000c7305 */ /* 0x000866000020f000 */
[----:B------:R-:W2:Y:S01]  /*0f00*/  LDC R15, c[0x0][0x8f0] ;  /* 0x00023c00ff0f7b82 */ /* 0x000ea20000000800 */
[-C--:B-1----:R-:W-:Y:S02]  /*0f10*/  SHF.R.U64 R30, R28, R11.reuse, R6 ;  /* 0x0000000b1c1e7219 */ /* 0x082fe40000001206 */
[----:B------:R-:W-:-:S02]  /*0f20*/  SHF.L.U32 R4, R4, R11, RZ ;  /* 0x0000000b04047219 */ /* 0x000fc400000006ff */
[-C--:B------:R-:W-:Y:S02]  /*0f30*/  SHF.R.U32.HI R6, RZ, R11.reuse, R6 ;  /* 0x0000000bff067219 */ /* 0x080fe40000011606 */
[----:B------:R-:W-:Y:S01]  /*0f40*/  SHF.L.U32 R10, R10, R11, RZ ;  /* 0x0000000b0a0a7219 */ /* 0x000fe200000006ff */
[----:B------:R-:W1:Y:S01]  /*0f50*/  LDC R21, c[0x0][0x8e0] ;  /* 0x00023800ff157b82 */ /* 0x000e620000000800 */
[----:B------:R-:W-:Y:S01]  /*0f60*/  LOP3.LUT R11, RZ, R4, RZ, 0x33, !PT ;  /* 0x00000004ff0b7212 */ /* 0x000fe200078e33ff */
[----:B------:R-:W-:Y:S02]  /*0f70*/  IMAD.MOV.U32 R4, RZ, RZ, R30 ;  /* 0x000000ffff047224 */ /* 0x000fe400078e001e */
[----:B----4-:R-:W-:-:S04]  /*0f80*/  IMAD.MOV.U32 R5, RZ, RZ, R6 ;  /* 0x000000ffff057224 */ /* 0x010fc800078e0006 */
[----:B------:R-:W4:Y:S01]  /*0f90*/  LDC R23, c[0x0][0x8b8] ;  /* 0x00022e00ff177b82 */ /* 0x000f220000000800 */
[----:B------:R-:W-:Y:S05]  /*0fa0*/  @!P0 BRA `(.L_x_13) ;  /* 0x0000000000288947 */ /* 0x000fea0003800000 */
[----:B------:R-:W5:Y:S02]  /*0fb0*/  LDC R9, c[0x0][0x8f4] ;  /* 0x00023d00ff097b82 */ /* 0x000f640000000800 */
[----:B-----5:R-:W-:-:S04]  /*0fc0*/  IADD3 R9, P0, R30, R9, RZ ;  /* 0x000000091e097210 */ /* 0x020fc80007f1e0ff */
[----:B------:R-:W-:-:S05]  /*0fd0*/  IADD3.X R13, RZ, R6, RZ, P0, !PT ;  /* 0x00000006ff0d7210 */ /* 0x000fca00007fe4ff */
[----:B------:R-:W-:-:S04]  /*0fe0*/  IMAD.WIDE.U32 R4, R13, R26, RZ ;  /* 0x0000001a0d047225 */ /* 0x000fc800078e00ff */
[----:B------:R-:W-:-:S04]  /*0ff0*/  IMAD.WIDE.U32 R6, P0, R9, R27, R4 ;  /* 0x0000001b09067225 */ /* 0x000fc80007800004 */
[----:B------:R-:W-:-:S04]  /*1000*/  IMAD.WIDE.U32 R4, R9, R26, RZ ;  /* 0x0000001a09047225 */ /* 0x000fc800078e00ff */
[----:B------:R-:W-:Y:S01]  /*1010*/  IMAD.X R9, RZ, RZ, RZ, P0 ;  /* 0x000000ffff097224 */ /* 0x000fe200000e06ff */
[----:B------:R-:W-:Y:S01]  /*1020*/  IADD3 RZ, P0, R5, R6, RZ ;  /* 0x0000000605ff7210 */ /* 0x000fe20007f1e0ff */
[----:B------:R-:W-:-:S04]  /*1030*/  IMAD.MOV.U32 R8, RZ, RZ, R7 ;  /* 0x000000ffff087224 */ /* 0x000fc800078e0007 */
[----:B------:R-:W-:-:S08]  /*1040*/  IMAD.WIDE.U32.X R4, R13, R27, R8, P0 ;  /* 0x0000001b0d047225 */ /* 0x000fd000000e0408 */
.L_x_13:
[----:B--2---:R-:W-:Y:S01]  /*1050*/  SHF.R.U64 R4, R4, R15, R5 ;  /* 0x0000000f04047219 */ /* 0x004fe20000001205 */
[----:B------:R-:W-:Y:S01]  /*1060*/  IMAD.MOV R12, RZ, RZ, -R12 ;  /* 0x000000ffff0c7224 */ /* 0x000fe200078e0a0c */
[----:B------:R-:W-:Y:S02]  /*1070*/  LOP3.LUT R11, R28, R11, RZ, 0xc0, !PT ;  /* 0x0000000b1c0b7212 */ /* 0x000fe400078ec0ff */
[----:B---3--:R-:W-:Y:S01]  /*1080*/  IADD3 R5, R24, -0x1, RZ ;  /* 0xffffffff18057810 */ /* 0x008fe20007ffe0ff */
[----:B------:R-:W-:Y:S01]  /*1090*/  IMAD.MOV R6, RZ, RZ, -R4 ;  /* 0x000000ffff067224 */ /* 0x000fe200078e0a04 */
[----:B------:R-:W-:Y:S01]  /*10a0*/  R2UR UR47, R25 ;  /* 0x00000000192f72ca */ /* 0x000fe200000e0000 */
[----:B------:R-:W-:Y:S01]  /*10b0*/  @P6 IMAD R0, R14, R12, R3 ;  /* 0x0000000c0e006224 */ /* 0x000fe200078e0203 */
[----:B------:R-:W-:Y:S01]  /*10c0*/  LOP3.LUT R5, R20, R5, RZ, 0xc0, !PT ;  /* 0x0000000514057212 */ /* 0x000fe200078ec0ff */
[----:B------:R-:W-:Y:S02]  /*10d0*/  IMAD R11, R10, R4, R11 ;  /* 0x000000040a0b7224 */ /* 0x000fe400078e020b */
[----:B-1----:R-:W-:-:S02]  /*10e0*/  IMAD R3, R6, R21, R30 ;  /* 0x0000001506037224 */ /* 0x002fc400078e021e */
[----:B----4-:R-:W-:Y:S02]  /*10f0*/  IMAD R0, R11, R23, R0 ;  /* 0x000000170b007224 */ /* 0x010fe400078e0200 */
[----:B------:R-:W-:Y:S02]  /*1100*/  IMAD R3, R3, R24, R5 ;  /* 0x0000001803037224 */ /* 0x000fe400078e0205 */
[----:B------:R-:W-:-:S03]  /*1110*/  IMAD.MOV.U32 R4, RZ, RZ, 0x1 ;  /* 0x00000001ff047424 */ /* 0x000fc600078e00ff */
[----:B------:R-:W-:Y:S02]  /*1120*/  SEL R93, R3, R0, !P6 ;  /* 0x00000000035d7207 */ /* 0x000fe40007000000 */
[----:B------:R-:W-:Y:S02]  /*1130*/  SEL R23, R0, R3, !P6 ;  /* 0x0000000300177207 */ /* 0x000fe40007000000 */
[----:B------:R-:W-:-:S07]  /*1140*/  PRMT R0, R4, 0x7610, R0 ;  /* 0x0000761004007816 */ /* 0x000fce0000000000 */
.L_x_11:
[----:B------:R-:W-:-:S08]  /*1150*/  NOP ;  /* 0x0000000000007918 */ /* 0x000fd00000000000 */
[----:B------:R-:W1:Y:S02]  /*1160*/  USETMAXREG.TRY_ALLOC.CTAPOOL UP0, 0xe8 ;  /* 0x000000e8000079c8 */ /* 0x000e640008000600 */
[----:B-1----:R-:W-:-:S13]  /*1170*/  PLOP3.LUT P0, PT, PT, PT, UP0, 0x80, 0x0 ;  /* 0x000000000000781c */ /* 0x002fda0003f0f008 */
[----:B------:R-:W-:Y:S05]  /*1180*/  @!P0 BRA `(.L_x_11) ;  /* 0xfffffffc00f08947 */ /* 0x000fea000383ffff */
[----:B------:R-:W-:Y:S02]  /*1190*/  ULDC.64 UR4, c[0x0][0x590] ;  /* 0x0001640000047ab9 */ /* 0x000fe40000000a00 */
[----:B------:R-:W-:Y:S01]  /*11a0*/  IMAD.U32 R115, RZ, RZ, UR4 ;  /* 0x00000004ff737e24 */ /* 0x000fe2000f8e00ff */
[----:B------:R-:W-:-:S04]  /*11b0*/  MOV R116, UR5 ;  /* 0x0000000500747c02 */ /* 0x000fc80008000f00 */
[----:B------:R-:W-:-:S04]  /*11c0*/  ISETP.NE.U32.AND P1, PT, R115, RZ, PT ;  /* 0x000000ff7300720c */ /* 0x000fc80003f25070 */
[----:B------:R-:W-:-:S13]  /*11d0*/  ISETP.NE.AND.EX P0, PT, R116, RZ, PT, P1 ;  /* 0x000000ff7400720c */ /* 0x000fda0003f05310 */
[----:B------:R-:W-:Y:S05]  /*11e0*/  @P0 BRA `(.L_x_14) ;  /* 0x00000000002c0947 */ /* 0x000fea0003800000 */
[----:B------:R-:W-:Y:S02]  /*11f0*/  ULDC.64 UR4, c[0x0][0x588] ;  /* 0x0001620000047ab9 */ /* 0x000fe40000000a00 */
[----:B------:R-:W-:-:S04]  /*1200*/  ISETP.NE.U32.AND P0, PT, RZ, UR4, PT ;  /* 0x00000004ff007c0c */ /* 0x000fc8000bf05070 */
[----:B------:R-:W-:-:S13]  /*1210*/  ISETP.NE.AND.EX P0, PT, RZ, UR5, PT, P0 ;  /* 0x00000005ff007c0c */ /* 0x000fda000bf05300 */
[----:B------:R-:W-:Y:S05]  /*1220*/  @!P0 BRA `(.L_x_15) ;  /* 0x0000000000108947 */ /* 0x000fea0003800000 */
[----:B------:R-:W1:Y:S02]  /*1230*/  LDC.64 R4, c[0x0][0x588] ;  /* 0x00016200ff047b82 */ /* 0x000e640000000a00 */
[----:B-1----:R1:W5:Y:S01]  /*1240*/  LDG.E R89, desc[UR40][R4.64] ;  /* 0x0000002804597981 */ /* 0x002362000c1e1900 */
[----:B------:R-:W-:Y:S01]  /*1250*/  IMAD.MOV.U32 R88, RZ, RZ, 0x1 ;  /* 0x00000001ff587424 */ /* 0x000fe200078e00ff */
[----:B------:R-:W-:Y:S06]  /*1260*/  BRA `(.L_x_14) ;  /* 0x00000000000c7947 */ /* 0x000fec0003800000 */
.L_x_15:
[----:B------:R-:W-:Y:S01]  /*1270*/  ULDC UR4, c[0x0][0x580] ;  /* 0x0001600000047ab9 */ /* 0x000fe20000000800 */
[----:B------:R-:W-:Y:S02]  /*1280*/  IMAD.MOV.U32 R88, RZ, RZ, 0x1 ;  /* 0x00000001ff587424 */ /* 0x000fe400078e00ff */
[----:B------:R-:W-:-:S07]  /*1290*/  IMAD.U32 R89, RZ, RZ, UR4 ;  /* 0x00000004ff597e24 */ /* 0x000fce000f8e00ff */
.L_x_14:
[----:B------:R-:W-:Y:S02]  /*12a0*/  ULDC.64 UR4, c[0x0][0x5b0] ;  /* 0x00016c0000047ab9 */ /* 0x000fe40000000a00 */
[----:B------:R-:W-:-:S04]  /*12b0*/  ISETP.NE.U32.AND P0, PT, RZ, UR4, PT ;  /* 0x00000004ff007c0c */ /* 0x000fc8000bf05070 */
[----:B------:R-:W-:-:S13]  /*12c0*/  ISETP.NE.AND.EX P0, PT, RZ, UR5, PT, P0 ;  /* 0x00000005ff007c0c */ /* 0x000fda000bf05300 */
[----:B------:R-:W-:Y:S05]  /*12d0*/  @P0 BRA `(.L_x_16) ;  /* 0x0000000000240947 */ /* 0x000fea0003800000 */
[----:B------:R-:W-:Y:S02]  /*12e0*/  ULDC.64 UR4, c[0x0][0x5a8] ;  /* 0x00016a0000047ab9 */ /* 0x000fe40000000a00 */
[----:B------:R-:W-:-:S04]  /*12f0*/  ISETP.NE.U32.AND P0, PT, RZ, UR4, PT ;  /* 0x00000004ff007c0c */ /* 0x000fc8000bf05070 */
[----:B------:R-:W-:-:S13]  /*1300*/  ISETP.NE.AND.EX P0, PT, RZ, UR5, PT, P0 ;  /* 0x00000005ff007c0c */ /* 0x000fda000bf05300 */
[----:B------:R-:W-:Y:S05]  /*1310*/  @!P0 BRA `(.L_x_17) ;  /* 0x00000000000c8947 */ /* 0x000fea0003800000 */
[----:B------:R-:W2:Y:S02]  /*1320*/  LDC.64 R90, c[0x0][0x5a8] ;  /* 0x00016a00ff5a7b82 */ /* 0x000ea40000000a00 */
[----:B--2---:R2:W5:Y:S01]  /*1330*/  LDG.E R90, desc[UR40][R90.64] ;  /* 0x000000285a5a7981 */ /* 0x004562000c1e1900 */
[----:B------:R-:W-:Y:S05]  /*1340*/  BRA `(.L_x_16) ;  /* 0x0000000000087947 */ /* 0x000fea0003800000 */
.L_x_17:
[----:B------:R-:W-:Y:S02]  /*1350*/  ULDC UR4, c[0x0][0x5a0] ;  /* 0x0001680000047ab9 */ /* 0x000fe40000000800 */
[----:B------:R-:W-:-:S07]  /*1360*/  MOV R90, UR4 ;  /* 0x00000004005a7c02 */ /* 0x000fce0008000f00 */
.L_x_16:
[----:B------:R-:W-:Y:S01]  /*1370*/  LOP3.LUT P2, RZ, R0, 0xff, RZ, 0xc0, !PT ;  /* 0x000000ff00ff7812 */ /* 0x000fe2000784c0ff */
[----:B------:R-:W-:Y:S01]  /*1380*/  UMOV UR42, URZ ;  /* 0x0000003f002a7c82 */ /* 0x000fe20008000000 */
[----:B------:R-:W-:-:S11]  /*1390*/  PLOP3.LUT P0, PT, PT, PT, PT, 0x80, 0x0 ;  /* 0x000000000000781c */ /* 0x000fd60003f0f070 */
[----:B------:R-:W-:Y:S05]  /*13a0*/  @!P2 BRA `(.L_x_18) ;  /* 0x0000009c0004a947 */ /* 0x000fea0003800000 */
[C---:B------:R-:W-:Y:S01]  /*13b0*/  IMAD.SHL.U32 R0, R18.reuse, 0x20, RZ ;  /* 0x0000002012007824 */ /* 0x040fe200078e00ff */
[----:B-1----:R-:W-:Y:S01]  /*13c0*/  SHF.R.U32.HI R4, RZ, 0x1, R18 ;  /* 0x00000001ff047819 */ /* 0x002fe20000011612 */
[----:B------:R-:W-:Y:S01]  /*13d0*/  IMAD.SHL.U32 R5, R18, 0x10, RZ ;  /* 0x0000001012057824 */ /* 0x000fe200078e00ff */
[----:B------:R-:W-:Y:S01]  /*13e0*/  ULDC UR4, c[0x0][0x28c] ;  /* 0x0000a30000047ab9 */ /* 0x000fe20000000800 */
[----:B------:R-:W-:Y:S01]  /*13f0*/  LOP3.LUT R112, R22, 0x1, RZ, 0xfc, !PT ;  /* 0x0000000116707812 */ /* 0x000fe200078efcff */
[----:B------:R-:W-:Y:S01]  /*1400*/  UIADD3 UR4, UR4, 0x3f, URZ ;  /* 0x0000003f04047890 */ /* 0x000fe2000fffe03f */
[----:B------:R-:W-:Y:S01]  /*1410*/  LOP3.LUT R3, R0, 0xc0, RZ, 0xc0, !PT ;  /* 0x000000c000037812 */ /* 0x000fe200078ec0ff */
[----:B------:R-:W-:Y:S01]  /*1420*/  ULDC.64 UR52, c[0x0][0x198] ;  /* 0x0000660000347ab9 */ /* 0x000fe20000000a00 */
[----:B------:R-:W-:Y:S01]  /*1430*/  LOP3.LUT R5, R5, 0xe00, RZ, 0xc0, !PT ;  /* 0x00000e0005057812 */ /* 0x000fe200078ec0ff */
[----:B------:R-:W-:Y:S01]  /*1440*/  USHF.R.S32.HI UR5, URZ, 0x1f, UR4 ;  /* 0x0000001f3f057899 */ /* 0x000fe20008011404 */
[----:B------:R-:W-:Y:S01]  /*1450*/  LOP3.LUT R3, R3, 0x8, R4, 0xf8, !PT ;  /* 0x0000000803037812 */ /* 0x000fe200078ef804 */
[----:B------:R-:W-:Y:S01]  /*1460*/  IMAD.SHL.U32 R4, R18, 0x4, RZ ;  /* 0x0000000412047824 */ /* 0x000fe200078e00ff */
[----:B------:R-:W-:Y:S01]  /*1470*/  LOP3.LUT R5, R5, 0x20, R0, 0xf8, !PT ;  /* 0x0000002005057812 */ /* 0x000fe200078ef800 */
[----:B------:R-:W-:Y:S01]  /*1480*/  ULEA.HI UR5, UR5, UR4, URZ, 0x6 ;  /* 0x0000000405057291 */ /* 0x000fe2000f8f303f */
[----:B------:R-:W-:Y:S01]  /*1490*/  LOP3.LUT R113, R19, 0x1, RZ, 0xfc, !PT ;  /* 0x0000000113717812 */ /* 0x000fe200078efcff */
[----:B------:R-:W-:Y:S01]  /*14a0*/  UMOV UR43, URZ ;  /* 0x0000003f002b7c82 */ /* 0x000fe20008000000 */
[----:B------:R-:W-:Y:S01]  /*14b0*/  LOP3.LUT R3, R3, 0x18, R4, 0x78, !PT ;  /* 0x0000001803037812 */ /* 0x000fe200078e7804 */
[----:B------:R-:W-:Y:S01]  /*14c0*/  USHF.R.S32.HI UR49, URZ, 0x6, UR5 ;  /* 0x000000063f317899 */ /* 0x000fe20008011405 */
[----:B------:R-:W-:Y:S01]  /*14d0*/  LOP3.LUT R0, R5, 0x100, R0, 0xf8, !PT ;  /* 0x0000010005007812 */ /* 0x000fe200078ef800 */
[----:B------:R-:W-:Y:S01]  /*14e0*/  UMOV UR48, URZ ;  /* 0x0000003f00307c82 */ /* 0x000fe20008000000 */
[----:B------:R-:W-:Y:S01]  /*14f0*/  MOV R92, 0x1 ;  /* 0x00000001005c7802 */ /* 0x000fe20000000f00 */
[----:B------:R-:W-:Y:S01]  /*1500*/  UMOV UR44, URZ ;  /* 0x0000003f002c7c82 */ /* 0x000fe20008000000 */
[----:B--2---:R-:W-:Y:S01]  /*1510*/  LOP3.LUT R91, R0, R3, RZ, 0xfc, !PT ;  /* 0x00000003005b7212 */ /* 0x004fe200078efcff */
[----:B------:R-:W-:-:S06]  /*1520*/  UMOV UR42, URZ ;  /* 0x0000003f002a7c82 */ /* 0x000fcc0008000000 */
.L_x_92:
[----:B------:R-:W-:Y:S01]  /*1530*/  LOP3.LUT R0, R18, 0x80, RZ, 0xc0, !PT ;  /* 0x0000008012007812 */ /* 0x000fe200078ec0ff */
[----:B-1----:R-:W1:Y:S01]  /*1540*/  S2UR UR50, SR_CgaCtaId ;  /* 0x00000000003279c3 */ /* 0x002e620000008800 */
[----:B------:R-:W-:Y:S02]  /*1550*/  UMOV UR51, 0x400 ;  /* 0x0000040000337882 */ /* 0x000fe40000000000 */
[----:B------:R-:W-:-:S06]  /*1560*/  SHF.R.U32.HI R0, RZ, 0x7, R0 ;  /* 0x00000007ff007819 */ /* 0x000fcc0000011600 */
[----:B------:R-:W2:Y:S01]  /*1570*/  SHFL.IDX PT, R0, R0, RZ, 0x1f ;  /* 0x00001fff00007589 */ /* 0x000ea200000e0000 */
[----:B-1----:R-:W-:Y:S01]  /*1580*/  ULEA UR51, UR50, UR51, 0x18 ;  /* 0x0000003332337291 */ /* 0x002fe2000f8ec03f */
[----:B--2---:R-:W-:-:S13]  /*1590*/  R2UR UR4, R0 ;  /* 0x00000000000472ca */ /* 0x004fda00000e0000 */
[----:B------:R-:W-:-:S04]  /*15a0*/  ULEA.HI UR5, UR4, UR4, URZ, 0x1 ;  /* 0x0000000404057291 */ /* 0x000fc8000f8f083f */
[----:B------:R-:W-:-:S04]  /*15b0*/  ULOP3.LUT UR5, UR5, 0x7fffe, URZ, 0xc0, !UPT ;  /* 0x0007fffe05057892 */ /* 0x000fc8000f8ec03f */
[----:B------:R-:W-:-:S03]  /*15c0*/  UIADD3 UR5, UR4, -UR5, URZ ;  /* 0x8000000504057290 */ /* 0x000fc6000fffe03f */
[----:B------:R-:W-:Y:S01]  /*15d0*/  ULDC UR4, c[0x0][0x28c] ;  /* 0x0000a30000047ab9 */ /* 0x000fe20000000800 */
[----:B------:R-:W-:Y:S01]  /*15e0*/  ULEA UR5, UR5, UR51, 0xd ;  /* 0x0000003305057291 */ /* 0x000fe2000f8e683f */
[----:B------:R-:W-:-:S03]  /*15f0*/  ISETP.LT.AND P0, PT, RZ, UR4, PT ;  /* 0x00000004ff007c0c */ /* 0x000fc6000bf01270 */
[----:B------:R-:W-:-:S04]  /*1600*/  UIADD3 UR5, UR5, 0x8400, URZ ;  /* 0x0000840005057890 */ /* 0x000fc8000fffe03f */
[----:B------:R-:W-:-:S04]  /*1610*/  USHF.R.U32.HI UR5, URZ, 0x4, UR5 ;  /* 0x000000043f057899 */ /* 0x000fc80008011605 */
[----:B------:R-:W-:-:S04]  /*1620*/  ULOP3.LUT UR5, UR5, 0x3fff, URZ, 0xc0, !UPT ;  /* 0x00003fff05057892 */ /* 0x000fc8000f8ec03f */
[----:B------:R-:W-:Y:S01]  /*1630*/  ULOP3.LUT UR45, UR5, 0x10000, URZ, 0xfc, !UPT ;  /* 0x00010000052d7892 */ /* 0x000fe2000f8efc3f */
[----:B------:R-:W-:Y:S11]  /*1640*/  @P0 BRA `(.L_x_19) ;  /* 0x0000000000400947 */ /* 0x000ff60003800000 */
[----:B------:R-:W-:Y:S01]  /*1650*/  MOV R0, 0x0 ;  /* 0x0000000000007802 */ /* 0x000fe20000000f00 */
[----:B------:R-:W-:Y:S01]  /*1660*/  ULDC.64 UR4, c[0x4][0x70] ;  /* 0x01001c0000047ab9 */ /* 0x000fe20000000a00 */
[----:B------:R-:W-:Y:S01]  /*1670*/  ULDC.64 UR6, c[0x4][0x8] ;  /* 0x0100020000067ab9 */ /* 0x000fe20000000a00 */
[----:B------:R-:W-:Y:S01]  /*1680*/  IMAD.U32 R4, RZ, RZ, UR4 ;  /* 0x00000004ff047e24 */ /* 0x000fe2000f8e00ff */
[----:B------:R1:W2:Y:S01]  /*1690*/  LDC.64 R14, c[0x4][R0] ;  /* 0x01000000000e7b82 */ /* 0x0002a20000000a00 */
[----:B------:R-:W-:Y:S01]  /*16a0*/  IMAD.U32 R5, RZ, RZ, UR5 ;  /* 0x00000005ff057e24 */ /* 0x000fe2000f8e00ff */
[----:B------:R-:W-:Y:S01]  /*16b0*/  ULDC.64 UR4, c[0x4][0x78] ;  /* 0x01001e0000047ab9 */ /* 0x000fe20000000a00 */
[----:B------:R-:W-:Y:S01]  /*16c0*/  IMAD.U32 R10, RZ, RZ, UR6 ;  /* 0x00000006ff0a7e24 */ /* 0x000fe2000f8e00ff */
[----:B------:R-:W-:Y:S01]  /*16d0*/  MOV R7, UR5 ;  /* 0x0000000500077c02 */ /* 0x000fe20008000f00 */
[----:B------:R-:W-:Y:S01]  /*16e0*/  IMAD.U32 R6, RZ, RZ, UR4 ;  /* 0x00000004ff067e24 */ /* 0x000fe2000f8e00ff */
[----:B------:R-:W-:Y:S01]  /*16f0*/  MOV R12, 0x1 ;  /* 0x00000001000c7802 */ /* 0x000fe20000000f00 */
[----:B------:R-:W-:-:S02]  /*1700*/  IMAD.U32 R11, RZ, RZ, UR7 ;  /* 0x00000007ff0b7e24 */ /* 0x000fc4000f8e00ff */
[----:B------:R-:W-:Y:S02]  /*1710*/  IMAD.MOV.U32 R8, RZ, RZ, 0x1e1 ;  /* 0x000001e1ff087424 */ /* 0x000fe400078e00ff */
[----:B-1----:R-:W-:-:S07]  /*1720*/  IMAD.MOV.U32 R13, RZ, RZ, RZ ;  /* 0x000000ffff0d7224 */ /* 0x002fce00078e00ff */
[----:B------:R-:W-:-:S07]  /*1730*/  LEPC R20, `(.L_x_19) ;  /* 0x000000001014794e */ /* 0x000fce0000000000 */
[----:B--2--5:R-:W-:Y:S05]  /*1740*/  CALL.ABS.NOINC R14 ;  /* 0x000000000e007343 */ /* 0x024fea0003c00000 */
.L_x_19:
[----:B------:R-:W-:-:S13]  /*1750*/  ISETP.NE.AND P0, PT, R112, 0x3, PT ;  /* 0x000000037000780c */ /* 0x000fda0003f05270 */
[----:B------:R-:W-:Y:S05]  /*1760*/  @!P0 BRA `(.L_x_20) ;  /* 0x0000000000048947 */ /* 0x000fea0003800000 */
[----:B------:R-:W-:Y:S01]  /*1770*/  BPT.TRAP 0x1 ;  /* 0x000000040000795c */ /* 0x000fe20000300000 */
.L_x_20:
[----:B------:R-:W-:Y:S02]  /*1780*/  IMAD.U32 R3, RZ, RZ, UR44 ;  /* 0x0000002cff037e24 */ /* 0x000fe4000f8e00ff */
[----:B------:R-:W-:-:S03]  /*1790*/  IMAD.U32 R0, RZ, RZ, UR48 ;  /* 0x00000030ff007e24 */ /* 0x000fc6000f8e00ff */
[----:B------:R-:W-:Y:S02]  /*17a0*/  LEA R3, R3, UR51, 0x3 ;  /* 0x0000003303037c11 */ /* 0x000fe4000f8e18ff */
[----:B------:R-:W-:-:S04]  /*17b0*/  SHF.L.U32 R0, R0, 0x1f, RZ ;  /* 0x0000001f00007819 */ /* 0x000fc800000006ff */
[----:B------:R1:W2:Y:S01]  /*17c0*/  SYNCS.PHASECHK.TRANS64.TRYWAIT P1, [R3+URZ], R0 ;  /* 0x00000000030075a7 */ /* 0x0002a2000802017f */
[----:B------:R-:W-:Y:S05]  /*17d0*/  @!P0 BRA `(.L_x_21) ;  /* 0x0000000000048947 */ /* 0x000fea0003800000 */
[----:B------:R-:W-:Y:S01]  /*17e0*/  BPT.TRAP 0x1 ;  /* 0x000000040000795c */ /* 0x000fe20000300000 */
.L_x_21:
[----:B--2---:R-:W-:Y:S05]  /*17f0*/  @P1 BRA `(.L_x_22) ;  /* 0x0000000000081947 */ /* 0x004fea0003800000 */
[----:B------:R-:W2:Y:S02]  /*1800*/  SYNCS.PHASECHK.TRANS64.TRYWAIT P1, [R3+URZ], R0 ;  /* 0x00000000030075a7 */ /* 0x000ea4000802017f */
[----:B--2---:R-:W-:Y:S05]  /*1810*/  @!P1 BRA `(.L_x_23) ;  /* 0x000000c000e09947 */ /* 0x004fea0003800000 */
.L_x_22:
[----:B------:R-:W-:-:S04]  /*1820*/  UISETP.LT.AND UP0, UPT, UR49, 0x1, UPT ;  /* 0x000000013100788c */ /* 0x000fc8000bf01270 */
[----:B------:R-:W-:-:S06]  /*1830*/  USEL UR4, UR49, 0x1, UP0 ;  /* 0x0000000131047887 */ /* 0x000fcc0008000000 */
[----:B-12---:R-:W-:Y:S01]  /*1840*/  MOV R0, UR4 ;  /* 0x0000000400007c02 */ /* 0x006fe20008000f00 */
[----:B------:R-:W-:Y:S05]  /*1850*/  WARPSYNC.ALL ;  /* 0x0000000000007948 */ /* 0x000fea0003800000 */
[----:B------:R-:W-:-:S04]  /*1860*/  IADD3 R0, -R0, UR49, RZ ;  /* 0x0000003100007c10 */ /* 0x000fc8000fffe1ff */
[----:B------:R-:W-:Y:S01]  /*1870*/  ISETP.GE.AND P1, PT, R0, 0x1, PT ;  /* 0x000000010000780c */ /* 0x000fe20003f26270 */
[----:B------:R-:W-:Y:S01]  /*1880*/  UIADD3 UR4, UR51, 0x20400, URZ ;  /* 0x0002040033047890 */ /* 0x000fe2000fffe03f */
[----:B------:R-:W-:Y:S01]  /*1890*/  WARPGROUP.ARRIVE ;  /* 0x00000000000079c5 */ /* 0x000fe20000000000 */
[----:B------:R-:W-:Y:S02]  /*18a0*/  ULEA UR9, UR44, UR45, 0xa ;  /* 0x0000002d2c097291 */ /* 0x000fe4000f8e503f */
[----:B------:R-:W-:Y:S01]  /*18b0*/  USHF.R.U32.HI UR4, URZ, 0x4, UR4 ;  /* 0x000000043f047899 */ /* 0x000fe20008011604 */
[----:B------:R-:W-:Y:S01]  /*18c0*/  UMOV UR5, 0x40000040 ;  /* 0x4000004000057882 */ /* 0x000fe20000000000 */
[----:B------:R-:W-:Y:S02]  /*18d0*/  UMOV UR7, 0x40000040 ;  /* 0x4000004000077882 */ /* 0x000fe40000000000 */
[----:B------:R-:W-:-:S04]  /*18e0*/  ULOP3.LUT UR4, UR4, 0x3fff, URZ, 0xc0, !UPT ;  /* 0x00003fff04047892 */ /* 0x000fc8000f8ec03f */
[----:B------:R-:W-:-:S03]  /*18f0*/  ULOP3.LUT UR8, UR4, 0x10000, URZ, 0xfc, !UPT ;  /* 0x0001000004087892 */ /* 0x000fc6000f8efc3f */
[----:B------:R-:W-:Y:S01]  /*1900*/  UMOV UR4, UR9 ;  /* 0x0000000900047c82 */ /* 0x000fe20008000000 */
[----:B------:R-:W-:-:S07]  /*1910*/  ULEA UR10, UR44, UR8, 0xa ;  /* 0x000000082c0a7291 */ /* 0x000fce000f8e503f */
[----:B------:R-:W-:Y:S02]  /*1920*/  UMOV UR6, UR10 ;  /* 0x0000000a00067c82 */ /* 0x000fe40008000000 */
[----:B------:R-:W-:Y:S01]  /*1930*/  HGMMA.64x128x16.F32.BF16 R24, gdesc[UR4], RZ, !UPT, gsb0 ;  /* 0x01e00000041879f0 */ /* 0x000fe2000c0018ff */
[----:B------:R-:W-:Y:S02]  /*1940*/  UIADD3 UR4, UR9, 0x2, URZ ;  /* 0x0000000209047890 */ /* 0x000fe4000fffe03f */
[----:B------:R-:W-:Y:S01]  /*1950*/  UIADD3 UR6, UR10, 0x2, URZ ;  /* 0x000000020a067890 */ /* 0x000fe2000fffe03f */
[----:B------:R-:W-:Y:S01]  /*1960*/  UMOV UR5, 0x40000040 ;  /* 0x4000004000057882 */ /* 0x000fe20000000000 */
[----:B------:R-:W-:Y:S01]  /*1970*/  UMOV UR7, 0x40000040 ;  /* 0x4000004000077882 */ /* 0x000fe20000000000 */
[----:B------:R-:W-:Y:S02]  /*1980*/  WARPGROUP.DEPBAR.LE gsb0, 0x0 ;  /* 0x00008000000079c5 */ /* 0x000fe40000010000 */
[----:B------:R-:W-:-:S06]  /*1990*/  WARPGROUP.ARRIVE ;  /* 0x00000000000079c5 */ /* 0x000fcc0000000000 */
[----:B------:R-:W-:Y:S01]  /*19a0*/  HGMMA.64x128x16.F32.BF16 R24, gdesc[UR4], R24, gsb0 ;  /* 0x01e00000041879f0 */ /* 0x000fe20008001818 */
        /* <DEDUP_REMOVED lines=13> */
[----:B------:R-:W-:Y:S03]  /*1a80*/  HGMMA.64x128x16.F32.BF16 R24, gdesc[UR4], R24, gsb0 ;  /* 0x01e00000041879f0 */ /* 0x000fe60008001818 */
[----:B------:R-:W-:Y:S02]  /*1a90*/  WARPGROUP.DEPBAR.LE gsb0, 0x0 ;  /* 0x00008000000079c5 */ /* 0x000fe40000010000 */
[----:B------:R-:W-:Y:S05]  /*1aa0*/  @!P1 BRA `(.L_x_24) ;  /* 0x00000004000c9947 */ /* 0x000fea0003800000 */
[----:B------:R-:W-:Y:S02]  /*1ab0*/  UIADD3 UR4, UR44, 0x1, URZ ;  /* 0x000000012c047890 */ /* 0x000fe4000fffe03f */
[----:B------:R-:W-:Y:S02]  /*1ac0*/  UMOV UR10, UR44 ;  /* 0x0000002c000a7c82 */ /* 0x000fe40008000000 */
[----:B------:R-:W-:-:S04]  /*1ad0*/  UISETP.NE.AND UP0, UPT, UR4, 0x6, UPT ;  /* 0x000000060400788c */ /* 0x000fc8000bf05270 */
[----:B------:R-:W-:Y:S02]  /*1ae0*/  USEL UR5, URZ, 0x1, UP0 ;  /* 0x000000013f057887 */ /* 0x000fe40008000000 */
[----:B------:R-:W-:Y:S02]  /*1af0*/  USEL UR9, UR4, URZ, UP0 ;  /* 0x0000003f04097287 */ /* 0x000fe40008000000 */
[----:B------:R-:W-:-:S06]  /*1b00*/  ULOP3.LUT UR5, UR48, UR5, URZ, 0x3c, !UPT ;  /* 0x0000000530057292 */ /* 0x000fcc000f8e3c3f */
[----:B------:R-:W-:-:S07]  /*1b10*/  IMAD.U32 R5, RZ, RZ, UR5 ;  /* 0x00000005ff057e24 */ /* 0x000fce000f8e00ff */
.L_x_31:
[----:B-12---:R-:W-:Y:S05]  /*1b20*/  @!P0 BRA `(.L_x_25) ;  /* 0x0000000000048947 */ /* 0x006fea0003800000 */
[----:B------:R-:W-:Y:S01]  /*1b30*/  BPT.TRAP 0x1 ;  /* 0x000000040000795c */ /* 0x000fe20000300000 */
.L_x_25:
[----:B------:R-:W-:Y:S01]  /*1b40*/  ULEA UR4, UR9, UR51, 0x3 ;  /* 0x0000003309047291 */ /* 0x000fe2000f8e183f */
[----:B------:R-:W-:-:S08]  /*1b50*/  SHF.L.U32 R3, R5, 0x1f, RZ ;  /* 0x0000001f05037819 */ /* 0x000fd000000006ff */
[----:B------:R1:W2:Y:S01]  /*1b60*/  SYNCS.PHASECHK.TRANS64.TRYWAIT P1, [UR4], R3 ;  /* 0x00000003ff0075a7 */ /* 0x0002a20008020144 */
[----:B------:R-:W-:Y:S05]  /*1b70*/  @!P0 BRA `(.L_x_26) ;  /* 0x0000000000048947 */ /* 0x000fea0003800000 */
[----:B------:R-:W-:Y:S01]  /*1b80*/  BPT.TRAP 0x1 ;  /* 0x000000040000795c */ /* 0x000fe20000300000 */
.L_x_26:
[----:B--2---:R-:W-:Y:S05]  /*1b90*/  @P1 BRA `(.L_x_27) ;  /* 0x0000000000081947 */ /* 0x004fea0003800000 */
[----:B------:R-:W2:Y:S02]  /*1ba0*/  SYNCS.PHASECHK.TRANS64.TRYWAIT P1, [UR4], R3 ;  /* 0x00000003ff0075a7 */ /* 0x000ea40008020144 */
[----:B--2---:R-:W-:Y:S05]  /*1bb0*/  @!P1 BRA `(.L_x_28) ;  /* 0x000000c0000c9947 */ /* 0x004fea0003800000 */
.L_x_27:
[----:B------:R-:W-:Y:S01]  /*1bc0*/  ULEA UR11, UR9, UR45, 0xa ;  /* 0x0000002d090b7291 */ /* 0x000fe2000f8e503f */
[----:B------:R-:W-:Y:S01]  /*1bd0*/  WARPGROUP.ARRIVE ;  /* 0x00000000000079c5 */ /* 0x000fe20000000000 */
[----:B------:R-:W-:Y:S01]  /*1be0*/  ULEA UR12, UR9, UR8, 0xa ;  /* 0x00000008090c7291 */ /* 0x000fe2000f8e503f */
[----:B------:R-:W-:Y:S01]  /*1bf0*/  UMOV UR5, 0x40000040 ;  /* 0x4000004000057882 */ /* 0x000fe20000000000 */
[----:B------:R-:W-:-:S03]  /*1c00*/  UMOV UR7, 0x40000040 ;  /* 0x4000004000077882 */ /* 0x000fc60000000000 */
[----:B------:R-:W-:Y:S02]  /*1c10*/  UMOV UR4, UR11 ;  /* 0x0000000b00047c82 */ /* 0x000fe40008000000 */
[----:B------:R-:W-:Y:S02]  /*1c20*/  UMOV UR6, UR12 ;  /* 0x0000000c00067c82 */ /* 0x000fe40008000000 */
[----:B------:R-:W-:Y:S01]  /*1c30*/  HGMMA.64x128x16.F32.BF16 R24, gdesc[UR4], R24, gsb0 ;  /* 0x01e00000041879f0 */ /* 0x000fe20008001818 */
[----:B------:R-:W-:Y:S02]  /*1c40*/  UIADD3 UR4, UR11, 0x2, URZ ;  /* 0x000000020b047890 */ /* 0x000fe4000fffe03f */
[----:B------:R-:W-:Y:S01]  /*1c50*/  UIADD3 UR6, UR12, 0x2, URZ ;  /* 0x000000020c067890 */ /* 0x000fe2000fffe03f */
[----:B------:R-:W-:Y:S01]  /*1c60*/  UMOV UR5, 0x40000040 ;  /* 0x4000004000057882 */ /* 0x000fe20000000000 */
[----:B------:R-:W-:Y:S01]  /*1c70*/  UMOV UR7, 0x40000040 ;  /* 0x4000004000077882 */ /* 0x000fe20000000000 */
[----:B------:R-:W-:-:S02]  /*1c80*/  WARPGROUP.DEPBAR.LE gsb0, 0x0 ;  /* 0x00008000000079c5 */ /* 0x000fc40000010000 */
        /* <DEDUP_REMOVED lines=18> */
[----:B------:R-:W-:Y:S01]  /*1db0*/  BPT.TRAP 0x1 ;  /* 0x000000040000795c */ /* 0x000fe20000300000 */
.L_x_29:
[----:B------:R-:W-:Y:S01]  /*1dc0*/  ULEA UR4, UR10, UR51, 0x3 ;  /* 0x000000330a047291 */ /* 0x000fe2000f8e183f */
[----:B------:R-:W-:-:S03]  /*1dd0*/  ISETP.GT.U32.AND P1, PT, R22, 0x1, PT ;  /* 0x000000011600780c */ /* 0x000fc60003f24070 */
[----:B------:R-:W-:-:S04]  /*1de0*/  UIADD3 UR4, UR4, 0x30, URZ ;  /* 0x0000003004047890 */ /* 0x000fc8000fffe03f */
[----:B------:R-:W-:-:S09]  /*1df0*/  UPRMT UR4, URZ, 0x654, UR4 ;  /* 0x000006543f047896 */ /* 0x000fd20008000004 */
[----:B------:R-:W-:Y:S01]  /*1e00*/  SYNCS.ARRIVE.TRANS64.RED.A1T0 RZ, [UR4], RZ ;  /* 0x000000ffffff79a7 */ /* 0x000fe20008100404 */
[----:B------:R-:W-:Y:S05]  /*1e10*/  @P1 BRA `(.L_x_30) ;  /* 0x0000000000041947 */ /* 0x000fea0003800000 */
[----:B------:R-:W-:Y:S01]  /*1e20*/  BPT.TRAP 0x1 ;  /* 0x000000040000795c */ /* 0x000fe20000300000 */
.L_x_30:
[----:B------:R-:W-:Y:S01]  /*1e30*/  UIADD3 UR9, UR9, 0x1, URZ ;  /* 0x0000000109097890 */ /* 0x000fe2000fffe03f */
[C---:B------:R-:W-:Y:S01]  /*1e40*/  ISETP.GT.AND P1, PT, R0.reuse, 0x1, PT ;  /* 0x000000010000780c */ /* 0x040fe20003f24270 */
[----:B------:R-:W-:Y:S01]  /*1e50*/  UIADD3 UR10, UR10, 0x1, URZ ;  /* 0x000000010a0a7890 */ /* 0x000fe2000fffe03f */
[----:B------:R-:W-:Y:S01]  /*1e60*/  VIADD R0, R0, 0xffffffff ;  /* 0xffffffff00007836 */ /* 0x000fe20000000000 */
[----:B------:R-:W-:Y:S02]  /*1e70*/  UISETP.NE.AND UP0, UPT, UR9, 0x6, UPT ;  /* 0x000000060900788c */ /* 0x000fe4000bf05270 */
[----:B------:R-:W-:Y:S02]  /*1e80*/  UISETP.NE.AND UP1, UPT, UR10, 0x6, UPT ;  /* 0x000000060a00788c */ /* 0x000fe4000bf25270 */
[----:B------:R-:W-:Y:S02]  /*1e90*/  USEL UR4, URZ, 0x1, UP0 ;  /* 0x000000013f047887 */ /* 0x000fe40008000000 */
[----:B------:R-:W-:-:S02]  /*1ea0*/  USEL UR9, UR9, URZ, UP0 ;  /* 0x0000003f09097287 */ /* 0x000fc40008000000 */
[----:B------:R-:W-:Y:S02]  /*1eb0*/  USEL UR10, UR10, URZ, UP1 ;  /* 0x0000003f0a0a7287 */ /* 0x000fe40008800000 */
[----:B------:R-:W-:Y:S01]  /*1ec0*/  LOP3.LUT R5, R5, UR4, RZ, 0x3c, !PT ;  /* 0x0000000405057c12 */ /* 0x000fe2000f8e3cff */
[----:B------:R-:W-:Y:S09]  /*1ed0*/  @P1 BRA `(.L_x_31) ;  /* 0xfffffffc00101947 */ /* 0x000ff2000383ffff */
.L_x_24:
[----:B------:R-:W3:Y:S02]  /*1ee0*/  LDC R0, c[0x0][0x28c] ;  /* 0x0000a300ff007b82 */ /* 0x000ee40000000800 */
[----:B---3--:R-:W-:-:S13]  /*1ef0*/  ISETP.GE.AND P1, PT, R0, 0x1, PT ;  /* 0x000000010000780c */ /* 0x008fda0003f26270 */
[----:B------:R-:W-:Y:S05]  /*1f00*/  @!P1 BRA `(.L_x_32) ;  /* 0x00000000003c9947 */ /* 0x000fea0003800000 */
[----:B------:R-:W-:Y:S05]  /*1f10*/  @!P0 BRA `(.L_x_33) ;  /* 0x0000000000048947 */ /* 0x000fea0003800000 */
[----:B------:R-:W-:Y:S01]  /*1f20*/  BPT.TRAP 0x1 ;  /* 0x000000040000795c */ /* 0x000fe20000300000 */
.L_x_33:
[----:B------:R-:W-:Y:S01]  /*1f30*/  UISETP.LT.AND UP0, UPT, UR49, 0x1, UPT ;  /* 0x000000013100788c */ /* 0x000fe2000bf01270 */
[----:B------:R-:W-:-:S03]  /*1f40*/  ISETP.GT.U32.AND P0, PT, R22, 0x1, PT ;  /* 0x000000011600780c */ /* 0x000fc60003f04070 */
[----:B------:R-:W-:-:S04]  /*1f50*/  USEL UR6, UR49, 0x1, UP0 ;  /* 0x0000000131067887 */ /* 0x000fc80008000000 */
[----:B------:R-:W-:-:S04]  /*1f60*/  UIADD3 UR6, UR44, UR49, -UR6 ;  /* 0x000000312c067290 */ /* 0x000fc8000fffe806 */
[----:B------:R-:W-:-:S04]  /*1f70*/  UIMAD.WIDE.U32 UR4, UR6, -0x55555555, URZ ;  /* 0xaaaaaaab060478a5 */ /* 0x000fc8000f8e003f */
[----:B------:R-:W-:-:S04]  /*1f80*/  USHF.R.U32.HI UR4, URZ, 0x2, UR5 ;  /* 0x000000023f047899 */ /* 0x000fc80008011605 */
[----:B------:R-:W-:-:S04]  /*1f90*/  UIMAD UR6, UR4, -0x6, UR6 ;  /* 0xfffffffa040678a4 */ /* 0x000fc8000f8e0206 */
[----:B------:R-:W-:-:S04]  /*1fa0*/  ULEA UR6, UR6, UR51, 0x3 ;  /* 0x0000003306067291 */ /* 0x000fc8000f8e183f */
[----:B------:R-:W-:-:S04]  /*1fb0*/  UIADD3 UR6, UR6, 0x30, URZ ;  /* 0x0000003006067890 */ /* 0x000fc8000fffe03f */
[----:B------:R-:W-:-:S09]  /*1fc0*/  UPRMT UR6, URZ, 0x654, UR6 ;  /* 0x000006543f067896 */ /* 0x000fd20008000006 */
[----:B------:R-:W-:Y:S01]  /*1fd0*/  SYNCS.ARRIVE.TRANS64.RED.A1T0 RZ, [UR6], RZ ;  /* 0x000000ffffff79a7 */ /* 0x000fe20008100406 */
[----:B------:R-:W-:Y:S05]  /*1fe0*/  @P0 BRA `(.L_x_32) ;  /* 0x0000000000040947 */ /* 0x000fea0003800000 */
[----:B------:R-:W-:Y:S01]  /*1ff0*/  BPT.TRAP 0x1 ;  /* 0x000000040000795c */ /* 0x000fe20000300000 */
.L_x_32:
[----:B------:R-:W-:Y:S01]  /*2000*/  UIADD3 UR6, UR51, 0x200, URZ ;  /* 0x0000020033067890 */ /* 0x000fe2000fffe03f */
[----:B------:R-:W-:Y:S01]  /*2010*/  R2UR UR46, R23 ;  /* 0x00000000172e72ca */ /* 0x000fe200000e0000 */
[----:B------:R-:W-:Y:S01]  /*2020*/  UIADD3 UR54, UR49, UR44, URZ ;  /* 0x0000002c31367290 */ /* 0x000fe2000fffe03f */
[----:B------:R-:W-:Y:S01]  /*2030*/  R2UR UR45, R93 ;  /* 0x000000005d2d72ca */ /* 0x000fe200000e0000 */
[----:B------:R-:W-:Y:S02]  /*2040*/  UISETP.GE.U32.AND UP1, UPT, UR49, 0x6, UPT ;  /* 0x000000063100788c */ /* 0x000fe4000bf26070 */
[----:B------:R-:W-:Y:S02]  /*2050*/  ULOP3.LUT UP2, URZ, UR6, 0x1bf, URZ, 0xc0, !UPT ;  /* 0x000001bf063f7892 */ /* 0x000fe4000f84c03f */
[----:B------:R-:W-:-:S04]  /*2060*/  UISETP.GT.U32.AND UP0, UPT, UR54, 0x5, UPT ;  /* 0x000000053600788c */ /* 0x000fc8000bf04070 */
[----:B------:R-:W-:Y:S01]  /*2070*/  UISETP.LT.U32.AND UP0, UPT, UR49, 0x6, UP0 ;  /* 0x000000063100788c */ /* 0x000fe20008701070 */
[----:B------:R-:W-:Y:S01]  /*2080*/  PLOP3.LUT P0, PT, PT, PT, UP2, 0x80, 0x0 ;  /* 0x000000000000781c */ /* 0x000fe20003f0f028 */
[----:B------:R-:W-:Y:S02]  /*2090*/  USHF.L.U32 UR46, UR46, 0x7, URZ ;  /* 0x000000072e2e7899 */ /* 0x000fe4000800063f */
[----:B------:R-:W-:Y:S02]  /*20a0*/  @UP1 UIMAD.WIDE.U32 UR4, UR54, -0x55555555, URZ ;  /* 0xaaaaaaab360418a5 */ /* 0x000fe4000f8e003f */
[----:B------:R-:W-:Y:S02]  /*20b0*/  USEL UR6, URZ, 0x1, !UP0 ;  /* 0x000000013f067887 */ /* 0x000fe4000c000000 */
[----:B------:R-:W-:Y:S02]  /*20c0*/  @UP1 USHF.R.U32.HI UR4, URZ, 0x2, UR5 ;  /* 0x000000023f041899 */ /* 0x000fe40008011605 */
[----:B------:R-:W-:-:S02]  /*20d0*/  ULOP3.LUT UR48, UR48, UR6, URZ, 0x3c, !UPT ;  /* 0x0000000630307292 */ /* 0x000fc4000f8e3c3f */
[----:B------:R-:W-:Y:S02]  /*20e0*/  USHF.L.U32 UR45, UR45, 0x7, URZ ;  /* 0x000000072d2d7899 */ /* 0x000fe4000800063f */
[----:B------:R-:W-:Y:S01]  /*20f0*/  @UP1 ULOP3.LUT UR48, UR48, 0x1, UR4, 0x78, !UPT ;  /* 0x0000000130301892 */ /* 0x000fe2000f8e7804 */
[----:B------:R-:W-:Y:S11]  /*2100*/  @!P0 BRA `(.L_x_34) ;  /* 0x00000000007c8947 */ /* 0x000ff60003800000 */
[----:B------:R-:W-:Y:S01]  /*2110*/  MOV R23, 0x0 ;  /* 0x0000000000177802 */ /* 0x000fe20000000f00 */
[----:B------:R-:W-:Y:S01]  /*2120*/  ULDC.64 UR4, c[0x4][0x80] ;  /* 0x0100200000047ab9 */ /* 0x000fe20000000a00 */
[----:B------:R-:W-:Y:S01]  /*2130*/  ULDC.64 UR6, c[0x4][0x10] ;  /* 0x0100040000067ab9 */ /* 0x000fe20000000a00 */
[----:B--2---:R-:W-:Y:S01]  /*2140*/  IMAD.U32 R4, RZ, RZ, UR4 ;  /* 0x00000004ff047e24 */ /* 0x004fe2000f8e00ff */
[----:B------:R2:W3:Y:S01]  /*2150*/  LDC.64 R14, c[0x4][R23] ;  /* 0x01000000170e7b82 */ /* 0x0004e20000000a00 */
[----:B------:R-:W-:Y:S01]  /*2160*/  MOV R5, UR5 ;  /* 0x0000000500057c02 */ /* 0x000fe20008000f00 */
[----:B------:R-:W-:Y:S01]  /*2170*/  ULDC.64 UR4, c[0x4][0x88] ;  /* 0x0100220000047ab9 */ /* 0x000fe20000000a00 */
[----:B------:R-:W-:Y:S01]  /*2180*/  IMAD.U32 R10, RZ, RZ, UR6 ;  /* 0x00000006ff0a7e24 */ /* 0x000fe2000f8e00ff */
[----:B------:R-:W-:Y:S01]  /*2190*/  MOV R11, UR7 ;  /* 0x00000007000b7c02 */ /* 0x000fe20008000f00 */
[----:B------:R-:W-:Y:S02]  /*21a0*/  IMAD.U32 R6, RZ, RZ, UR4 ;  /* 0x00000004ff067e24 */ /* 0x000fe4000f8e00ff */
[----:B------:R-:W-:-:S02]  /*21b0*/  IMAD.U32 R7, RZ, RZ, UR5 ;  /* 0x00000005ff077e24 */ /* 0x000fc4000f8e00ff */
[----:B------:R-:W-:Y:S02]  /*21c0*/  IMAD.MOV.U32 R8, RZ, RZ, 0x70 ;  /* 0x00000070ff087424 */ /* 0x000fe400078e00ff */
[----:B------:R-:W-:Y:S02]  /*21d0*/  IMAD.MOV.U32 R12, RZ, RZ, 0x1 ;  /* 0x00000001ff0c7424 */ /* 0x000fe400078e00ff */
[----:B--2---:R-:W-:-:S07]  /*21e0*/  IMAD.MOV.U32 R13, RZ, RZ, RZ ;  /* 0x000000ffff0d7224 */ /* 0x004fce00078e00ff */
[----:B------:R-:W-:-:S07]  /*21f0*/  LEPC R20, `(.L_x_35) ;  /* 0x000000001014794e */ /* 0x000fce0000000000 */
[----:B-1-3-5:R-:W-:Y:S05]  /*2200*/  CALL.ABS.NOINC R14 ;  /* 0x000000000e007343 */ /* 0x02afea0003c00000 */
.L_x_35:
[----:B------:R1:W2:Y:S01]  /*2210*/  LDC.64 R14, c[0x4][R23] ;  /* 0x01000000170e7b82 */ /* 0x0002a20000000a00 */
[----:B------:R-:W-:Y:S01]  /*2220*/  ULDC.64 UR4, c[0x4][0x80] ;  /* 0x0100200000047ab9 */ /* 0x000fe20000000a00 */
[----:B------:R-:W-:Y:S01]  /*2230*/  ULDC.64 UR6, c[0x4][0x10] ;  /* 0x0100040000067ab9 */ /* 0x000fe20000000a00 */
[----:B------:R-:W-:Y:S01]  /*2240*/  MOV R4, UR4 ;  /* 0x0000000400047c02 */ /* 0x000fe20008000f00 */
[----:B------:R-:W-:Y:S01]  /*2250*/  IMAD.U32 R5, RZ, RZ, UR5 ;  /* 0x00000005ff057e24 */ /* 0x000fe2000f8e00ff */
[----:B------:R-:W-:Y:S01]  /*2260*/  ULDC.64 UR4, c[0x4][0x88] ;  /* 0x0100220000047ab9 */ /* 0x000fe20000000a00 */
[----:B------:R-:W-:Y:S01]  /*2270*/  MOV R10, UR6 ;  /* 0x00000006000a7c02 */ /* 0x000fe20008000f00 */
[----:B------:R-:W-:Y:S01]  /*2280*/  IMAD.U32 R6, RZ, RZ, UR4 ;  /* 0x00000004ff067e24 */ /* 0x000fe2000f8e00ff */
[----:B------:R-:W-:Y:S01]  /*2290*/  MOV R13, RZ ;  /* 0x000000ff000d7202 */ /* 0x000fe20000000f00 */
[----:B------:R-:W-:Y:S02]  /*22a0*/  IMAD.U32 R7, RZ, RZ, UR5 ;  /* 0x00000005ff077e24 */ /* 0x000fe4000f8e00ff */
[----:B------:R-:W-:-:S02]  /*22b0*/  IMAD.U32 R11, RZ, RZ, UR7 ;  /* 0x00000007ff0b7e24 */ /* 0x000fc4000f8e00ff */
[----:B------:R-:W-:Y:S02]  /*22c0*/  IMAD.MOV.U32 R8, RZ, RZ, 0x70 ;  /* 0x00000070ff087424 */ /* 0x000fe400078e00ff */
[----:B-1----:R-:W-:-:S07]  /*22d0*/  IMAD.MOV.U32 R12, RZ, RZ, 0x1 ;  /* 0x00000001ff0c7424 */ /* 0x002fce00078e00ff */
[----:B------:R-:W-:-:S07]  /*22e0*/  LEPC R20, `(.L_x_34) ;  /* 0x000000001014794e */ /* 0x000fce0000000000 */
[----:B--2---:R-:W-:Y:S05]  /*22f0*/  CALL.ABS.NOINC R14 ;  /* 0x000000000e007343 */ /* 0x004fea0003c00000 */
.L_x_34:
[----:B------:R-:W-:Y:S02]  /*2300*/  ULDC.64 UR4, c[0x0][0x590] ;  /* 0x0001640000047ab9 */ /* 0x000fe40000000a00 */
[----:B------:R-:W-:Y:S02]  /*2310*/  IMAD.U32 R115, RZ, RZ, UR4 ;  /* 0x00000004ff737e24 */ /* 0x000fe4000f8e00ff */
[----:B------:R-:W-:-:S03]  /*2320*/  IMAD.U32 R116, RZ, RZ, UR5 ;  /* 0x00000005ff747e24 */ /* 0x000fc6000f8e00ff */
[----:B------:R-:W-:-:S04]  /*2330*/  ISETP.NE.U32.AND P2, PT, R115, RZ, PT ;  /* 0x000000ff7300720c */ /* 0x000fc80003f45070 */
[----:B------:R-:W-:-:S13]  /*2340*/  ISETP.NE.AND.EX P2, PT, R116, RZ, PT, P2 ;  /* 0x000000ff7400720c */ /* 0x000fda0003f45320 */
[----:B------:R-:W-:Y:S05]  /*2350*/  @!P2 BRA `(.L_x_36) ;  /* 0x000000000034a947 */ /* 0x000fea0003800000 */
[----:B------:R-:W-:Y:S02]  /*2360*/  ULDC.64 UR4, c[0x0][0x588] ;  /* 0x0001620000047ab9 */ /* 0x000fe40000000a00 */
[----:B------:R-:W-:-:S04]  /*2370*/  ISETP.NE.U32.AND P0, PT, RZ, UR4, PT ;  /* 0x00000004ff007c0c */ /* 0x000fc8000bf05070 */
[----:B------:R-:W-:-:S13]  /*2380*/  ISETP.NE.AND.EX P0, PT, RZ, UR5, PT, P0 ;  /* 0x00000005ff007c0c */ /* 0x000fda000bf05300 */
[----:B------:R-:W-:Y:S05]  /*2390*/  @!P0 BRA `(.L_x_37) ;  /* 0x0000000000188947 */ /* 0x000fea0003800000 */
[----:B--2---:R-:W2:Y:S01]  /*23a0*/  LDC.64 R4, c[0x0][0x588] ;  /* 0x00016200ff047b82 */ /* 0x004ea20000000a00 */
[----:B-1----:R-:W-:-:S04]  /*23b0*/  IMAD R3, R115, UR47, RZ ;  /* 0x0000002f73037c24 */ /* 0x002fc8000f8e02ff */
[----:B--2---:R-:W-:-:S05]  /*23c0*/  IMAD.WIDE R4, R3, 0x4, R4 ;  /* 0x0000000403047825 */ /* 0x004fca00078e0204 */
[----:B-----5:R3:W5:Y:S01]  /*23d0*/  LDG.E R89, desc[UR40][R4.64] ;  /* 0x0000002804597981 */ /* 0x020762000c1e1900 */
[----:B------:R-:W-:Y:S01]  /*23e0*/  IMAD.MOV.U32 R88, RZ, RZ, 0x1 ;  /* 0x00000001ff587424 */ /* 0x000fe200078e00ff */
[----:B------:R-:W-:Y:S06]  /*23f0*/  BRA `(.L_x_36) ;  /* 0x00000000000c7947 */ /* 0x000fec0003800000 */
.L_x_37:
[----:B------:R-:W-:Y:S01]  /*2400*/  ULDC UR4, c[0x0][0x580] ;  /* 0x0001600000047ab9 */ /* 0x000fe20000000800 */
[----:B------:R-:W-:Y:S01]  /*2410*/  MOV R88, 0x1 ;  /* 0x0000000100587802 */ /* 0x000fe20000000f00 */
[----:B-----5:R-:W-:-:S07]  /*2420*/  IMAD.U32 R89, RZ, RZ, UR4 ;  /* 0x00000004ff597e24 */ /* 0x020fce000f8e00ff */
.L_x_36:
[----:B------:R-:W4:Y:S02]  /*2430*/  LDC.64 R6, c[0x0][0x5b0] ;  /* 0x00016c00ff067b82 */ /* 0x000f240000000a00 */
[----:B----4-:R-:W-:-:S04]  /*2440*/  ISETP.NE.U32.AND P0, PT, R6, RZ, PT ;  /* 0x000000ff0600720c */ /* 0x010fc80003f05070 */
[----:B------:R-:W-:-:S13]  /*2450*/  ISETP.NE.AND.EX P0, PT, R7, RZ, PT, P0 ;  /* 0x000000ff0700720c */ /* 0x000fda0003f05300 */
[----:B------:R-:W-:Y:S05]  /*2460*/  @!P0 BRA `(.L_x_38) ;  /* 0x00000000002c8947 */ /* 0x000fea0003800000 */
[----:B------:R-:W-:Y:S02]  /*2470*/  ULDC.64 UR4, c[0x0][0x5a8] ;  /* 0x00016a0000047ab9 */ /* 0x000fe40000000a00 */
[----:B------:R-:W-:-:S04]  /*2480*/  ISETP.NE.U32.AND P0, PT, RZ, UR4, PT ;  /* 0x00000004ff007c0c */ /* 0x000fc8000bf05070 */
[----:B------:R-:W-:-:S13]  /*2490*/  ISETP.NE.AND.EX P0, PT, RZ, UR5, PT, P0 ;  /* 0x00000005ff007c0c */ /* 0x000fda000bf05300 */
[----:B------:R-:W-:Y:S05]  /*24a0*/  @!P0 BRA `(.L_x_39) ;  /* 0x0000000000148947 */ /* 0x000fea0003800000 */
[----:B--23--:R-:W2:Y:S01]  /*24b0*/  LDC.64 R4, c[0x0][0x5a8] ;  /* 0x00016a00ff047b82 */ /* 0x00cea20000000a00 */
[----:B-1----:R-:W-:-:S04]  /*24c0*/  IMAD R3, R6, UR47, RZ ;  /* 0x0000002f06037c24 */ /* 0x002fc8000f8e02ff */
[----:B--2---:R-:W-:-:S05]  /*24d0*/  IMAD.WIDE R4, R3, 0x4, R4 ;  /* 0x0000000403047825 */ /* 0x004fca00078e0204 */
[----:B-----5:R4:W5:Y:S01]  /*24e0*/  LDG.E R90, desc[UR40][R4.64] ;  /* 0x00000028045a7981 */ /* 0x020962000c1e1900 */
[----:B------:R-:W-:Y:S05]  /*24f0*/  BRA `(.L_x_38) ;  /* 0x0000000000087947 */ /* 0x000fea0003800000 */
.L_x_39:
[----:B------:R-:W-:Y:S02]  /*2500*/  ULDC UR4, c[0x0][0x5a0] ;  /* 0x0001680000047ab9 */ /* 0x000fe40000000800 */
[----:B-----5:R-:W-:-:S07]  /*2510*/  IMAD.U32 R90, RZ, RZ, UR4 ;  /* 0x00000004ff5a7e24 */ /* 0x020fce000f8e00ff */
.L_x_38:
[----:B------:R-:W-:Y:S01]  /*2520*/  ULDC.64 UR4, c[0x0][0x588] ;  /* 0x0001620000047ab9 */ /* 0x000fe20000000a00 */
[----:B------:R-:W-:Y:S01]  /*2530*/  ISETP.NE.U32.AND P1, PT, R115, RZ, PT ;  /* 0x000000ff7300720c */ /* 0x000fe20003f25070 */
[----:B------:R-:W-:Y:S02]  /*2540*/  UISETP.NE.U32.AND UP0, UPT, UR4, URZ, UPT ;  /* 0x0000003f0400728c */ /* 0x000fe4000bf05070 */
[----:B------:R-:W-:Y:S02]  /*2550*/  ISETP.NE.U32.AND P3, PT, RZ, UR4, PT ;  /* 0x00000004ff007c0c */ /* 0x000fe4000bf65070 */
[----:B------:R-:W-:Y:S01]  /*2560*/  ISETP.NE.AND.EX P5, PT, R116, RZ, PT, P1 ;  /* 0x000000ff7400720c */ /* 0x000fe20003fa5310 */
[----:B------:R-:W-:Y:S02]  /*2570*/  UISETP.NE.AND.EX UP0, UPT, UR5, URZ, UPT, UP0 ;  /* 0x0000003f0500728c */ /* 0x000fe4000bf05300 */
[----:B------:R-:W-:Y:S02]  /*2580*/  ISETP.NE.AND.EX P3, PT, RZ, UR5, PT, P3 ;  /* 0x00000005ff007c0c */ /* 0x000fe4000bf65330 */
[----:B------:R-:W-:-:S02]  /*2590*/  PLOP3.LUT P0, PT, PT, PT, PT, 0x8, 0x0 ;  /* 0x000000000000781c */ /* 0x000fc40003f0e170 */
[----:B------:R-:W-:-:S04]  /*25a0*/  PLOP3.LUT P4, PT, PT, PT, UP0, 0x80, 0x0 ;  /* 0x000000000000781c */ /* 0x000fc80003f8f008 */
[----:B------:R-:W-:-:S05]  /*25b0*/  PLOP3.LUT P4, PT, P4, PT, PT, 0x8, 0x0 ;  /* 0x000000000000781c */ /* 0x000fca000278e170 */
[----:B------:R-:W-:Y:S08]  /*25c0*/  @P3 BRA P5, `(.L_x_40) ;  /* 0x0000000000243947 */ /* 0x000ff00002800000 */
[----:B------:R-:W-:Y:S04]  /*25d0*/  BSSY B0, `(.L_x_40) ;  /* 0x0000008000007945 */ /* 0x000fe80003800000 */
[----:B------:R-:W-:Y:S05]  /*25e0*/  @!P2 BRA `(.L_x_41) ;  /* 0x000000000014a947 */ /* 0x000fea0003800000 */
[----:B------:R-:W-:Y:S02]  /*25f0*/  LOP3.LUT P3, RZ, R88, 0xff, RZ, 0xc0, !PT ;  /* 0x000000ff58ff7812 */ /* 0x000fe4000786c0ff */
[----:B------:R-:W-:-:S11]  /*2600*/  PLOP3.LUT P0, PT, P4, PT, PT, 0x80, 0x0 ;  /* 0x000000000000781c */ /* 0x000fd6000270f070 */
[----:B------:R-:W-:Y:S05]  /*2610*/  @!P3 BRA `(.L_x_42) ;  /* 0x00000000000cb947 */ /* 0x000fea0003800000 */
[----:B-----5:R-:W-:Y:S01]  /*2620*/  FSETP.EQ.AND P0, PT, R89, RZ, PT ;  /* 0x000000ff5900720b */ /* 0x020fe20003f02000 */
[----:B------:R-:W-:-:S12]  /*2630*/  BRA `(.L_x_42) ;  /* 0x0000000000047947 */ /* 0x000fd80003800000 */
.L_x_41:
[----:B-----5:R-:W-:-:S13]  /*2640*/  FSETP.EQ.AND P0, PT, R89, RZ, PT ;  /* 0x000000ff5900720b */ /* 0x020fda0003f02000 */
.L_x_42:
[----:B------:R-:W-:Y:S05]  /*2650*/  BSYNC B0 ;  /* 0x0000000000007941 */ /* 0x000fea0003800000 */
.L_x_40:
[----:B------:R-:W-:Y:S04]  /*2660*/  BSSY B0, `(.L_x_43) ;  /* 0x0000007000007945 */ /* 0x000fe80003800000 */
[----:B------:R-:W-:Y:S05]  /*2670*/  @!P2 BRA `(.L_x_44) ;  /* 0x000000000010a947 */ /* 0x000fea0003800000 */
[----:B------:R-:W-:-:S13]  /*2680*/  LOP3.LUT P2, RZ, R88, 0xff, RZ, 0xc0, !PT ;  /* 0x000000ff58ff7812 */ /* 0x000fda000784c0ff */
[----:B------:R-:W-:Y:S05]  /*2690*/  @!P2 BRA `(.L_x_45) ;  /* 0x00000000000ca947 */ /* 0x000fea0003800000 */
[----:B-----5:R-:W-:Y:S01]  /*26a0*/  FSETP.EQ.AND P4, PT, R89, RZ, PT ;  /* 0x000000ff5900720b */ /* 0x020fe20003f82000 */
[----:B------:R-:W-:-:S12]  /*26b0*/  BRA `(.L_x_45) ;  /* 0x0000000000047947 */ /* 0x000fd80003800000 */
.L_x_44:
[----:B-----5:R-:W-:-:S13]  /*26c0*/  FSETP.EQ.AND P4, PT, R89, RZ, PT ;  /* 0x000000ff5900720b */ /* 0x020fda0003f82000 */
.L_x_45:
[----:B------:R-:W-:Y:S05]  /*26d0*/  BSYNC B0 ;  /* 0x0000000000007941 */ /* 0x000fea0003800000 */
.L_x_43:
[----:B------:R-:W-:Y:S01]  /*26e0*/  BSSY B0, `(.L_x_46) ;  /* 0x0000020000007945 */ /* 0x000fe20003800000 */
[----:B------:R-:W-:Y:S01]  /*26f0*/  LOP3.LUT R92, R92, 0x1, RZ, 0x3c, !PT ;  /* 0x000000015c5c7812 */ /* 0x000fe200078e3cff */
[----:B------:R-:W-:Y:S01]  /*2700*/  IMAD.MOV.U32 R21, RZ, RZ, RZ ;  /* 0x000000ffff157224 */ /* 0x000fe200078e00ff */
[----:B------:R-:W-:Y:S02]  /*2710*/  CS2R R6, SRZ ;  /* 0x0000000000067805 */ /* 0x000fe4000001ff00 */
[----:B--234-:R-:W-:Y:S02]  /*2720*/  CS2R R4, SRZ ;  /* 0x0000000000047805 */ /* 0x01cfe4000001ff00 */
[----:B------:R-:W-:Y:S02]  /*2730*/  CS2R R10, SRZ ;  /* 0x00000000000a7805 */ /* 0x000fe4000001ff00 */
[----:B------:R-:W-:Y:S01]  /*2740*/  CS2R R8, SRZ ;  /* 0x0000000000087805 */ /* 0x000fe2000001ff00 */
[----:B------:R-:W-:Y:S06]  /*2750*/  @P0 BRA `(.L_x_47) ;  /* 0x0000000000600947 */ /* 0x000fec0003800000 */
[----:B------:R-:W-:-:S13]  /*2760*/  ISETP.NE.AND P2, PT, R113, 0x3, PT ;  /* 0x000000037100780c */ /* 0x000fda0003f45270 */
[----:B------:R-:W-:Y:S05]  /*2770*/  @!P2 BRA `(.L_x_48) ;  /* 0x000000000004a947 */ /* 0x000fea0003800000 */
[----:B------:R-:W-:Y:S01]  /*2780*/  BPT.TRAP 0x1 ;  /* 0x000000040000795c */ /* 0x000fe20000300000 */
.L_x_48:
[----:B------:R-:W-:Y:S01]  /*2790*/  SHF.L.U32 R4, R92, 0x1f, RZ ;  /* 0x0000001f5c047819 */ /* 0x000fe200000006ff */
[----:B------:R-:W-:Y:S01]  /*27a0*/  BSSY B1, `(.L_x_49) ;  /* 0x000000b000017945 */ /* 0x000fe20003800000 */
[----:B------:R-:W-:Y:S01]  /*27b0*/  @!P4 LOP3.LUT P3, RZ, R18, 0x4, RZ, 0xc0, !PT ;  /* 0x0000000412ffc812 */ /* 0x000fe2000786c0ff */
[----:B------:R-:W-:Y:S01]  /*27c0*/  IMAD.MOV.U32 R11, RZ, RZ, RZ ;  /* 0x000000ffff0b7224 */ /* 0x000fe200078e00ff */
[----:B------:R-:W2:Y:S01]  /*27d0*/  SYNCS.PHASECHK.TRANS64.TRYWAIT P2, [UR51+0x60], R4 ;  /* 0x00006004ff0075a7 */ /* 0x000ea20008040173 */
[----:B------:R-:W-:Y:S02]  /*27e0*/  PLOP3.LUT P5, PT, PT, PT, PT, 0x8, 0x0 ;  /* 0x000000000000781c */ /* 0x000fe40003fae170 */
[----:B------:R-:W-:Y:S02]  /*27f0*/  @!P4 PLOP3.LUT P5, PT, P3, PT, PT, 0x80, 0x0 ;  /* 0x000000000000c81c */ /* 0x000fe40001faf070 */
[----:B------:R-:W-:-:S04]  /*2800*/  @!P4 LEA R0, R91, UR51, 0x1 ;  /* 0x000000335b00cc11 */ /* 0x000fc8000f8e08ff */
[C---:B-1----:R-:W-:Y:S01]  /*2810*/  @!P4 IADD3 R3, R0.reuse, 0x200, RZ ;  /* 0x000002000003c810 */ /* 0x042fe20007ffe0ff */
[----:B------:R-:W-:-:S06]  /*2820*/  @!P4 VIADD R12, R0, 0x220 ;  /* 0x00000220000cc836 */ /* 0x000fcc0000000000 */
[----:B------:R-:W-:Y:S01]  /*2830*/  @P5 VIADD R12, R3, 0xffffffe0 ;  /* 0xffffffe0030c5836 */ /* 0x000fe20000000000 */
[----:B--2---:R-:W-:Y:S06]  /*2840*/  @!P2 BRA `(.L_x_50) ;  /* 0x000000b40000a947 */ /* 0x004fec0003800000 */
.L_x_168:
[----:B------:R-:W-:Y:S05]  /*2850*/  BSYNC B1 ;  /* 0x0000000000017941 */ /* 0x000fea0003800000 */
.L_x_49:
[----:B------:R-:W-:Y:S02]  /*2860*/  MOV R10, RZ ;  /* 0x000000ff000a7202 */ /* 0x000fe40000000f00 */
[----:B------:R-:W-:Y:S01]  /*2870*/  CS2R R8, SRZ ;  /* 0x0000000000087805 */ /* 0x000fe2000001ff00 */
[----:B------:R-:W-:Y:S01]  /*2880*/  IMAD.MOV.U32 R6, RZ, RZ, RZ ;  /* 0x000000ffff067224 */ /* 0x000fe200078e00ff */
[----:B-1----:R-:W-:Y:S01]  /*2890*/  CS2R R4, SRZ ;  /* 0x0000000000047805 */ /* 0x002fe2000001ff00 */
[----:B------:R-:W-:Y:S05]  /*28a0*/  @!P4 WARPSYNC.ALL ;  /* 0x000000000000c948 */ /* 0x000fea0003800000 */
[----:B------:R2:W3:Y:S01]  /*28b0*/  @!P4 LDSM.16.M88.4 R8, [R0+0x200] ;  /* 0x000200000008c83b */ /* 0x0004e20000000200 */
[----:B------:R-:W-:-:S03]  /*28c0*/  IMAD.MOV.U32 R21, RZ, RZ, 0x1 ;  /* 0x00000001ff157424 */ /* 0x000fc600078e00ff */
[----:B------:R2:W4:Y:S04]  /*28d0*/  @!P4 LDSM.16.M88.4 R4, [R12] ;  /* 0x000000000c04c83b */ /* 0x0005280000000200 */
.L_x_47:
[----:B------:R-:W-:Y:S05]  /*28e0*/  BSYNC B0 ;  /* 0x0000000000007941 */ /* 0x000fea0003800000 */
.L_x_46:
[C---:B--23--:R-:W-:Y:S01]  /*28f0*/  IMAD.U32 R0, R8.reuse, 0x10000, RZ ;  /* 0x0001000008007824 */ /* 0x04cfe200078e00ff */
[----:B------:R-:W-:Y:S01]  /*2900*/  LOP3.LUT R8, R8, 0xffff0000, RZ, 0xc0, !PT ;  /* 0xffff000008087812 */ /* 0x000fe200078ec0ff */
[----:B-1----:R-:W-:Y:S01]  /*2910*/  IMAD.MOV.U32 R3, RZ, RZ, 0x3aae005b ;  /* 0x3aae005bff037424 */ /* 0x002fe200078e00ff */
[----:B------:R-:W-:Y:S01]  /*2920*/  LOP3.LUT R98, R9, 0xffff0000, RZ, 0xc0, !PT ;  /* 0xffff000009627812 */ /* 0x000fe200078ec0ff */
[----:B-----5:R-:W-:Y:S01]  /*2930*/  FMUL R23, R89, R0 ;  /* 0x0000000059177220 */ /* 0x020fe20000400000 */
[----:B------:R-:W-:Y:S01]  /*2940*/  MOV R0, 0x38eb4c3a ;  /* 0x38eb4c3a00007802 */ /* 0x000fe20000000f00 */
[----:B------:R-:W-:Y:S01]  /*2950*/  IMAD.MOV.U32 R12, RZ, RZ, 0x3c09919f ;  /* 0x3c09919fff0c7424 */ /* 0x000fe200078e00ff */
[----:B------:R-:W-:Y:S05]  /*2960*/  WARPSYNC.ALL ;  /* 0x0000000000007948 */ /* 0x000fea0003800000 */
[----:B------:R-:W-:Y:S01]  /*2970*/  FFMA R24, R90, R24, R23 ;  /* 0x000000185a187223 */ /* 0x000fe20000000017 */
[----:B------:R-:W-:-:S02]  /*2980*/  IMAD.U32 R96, R9, 0x10000, RZ ;  /* 0x0001000009607824 */ /* 0x000fc400078e00ff */
[C---:B------:R-:W-:Y:S01]  /*2990*/  FMUL R9, R89.reuse, R8 ;  /* 0x0000000859097220 */ /* 0x040fe20000400000 */
[----:B------:R-:W-:Y:S01]  /*29a0*/  FMUL R8, R89, R98 ;  /* 0x0000006259087220 */ /* 0x000fe20000400000 */
[----:B------:R-:W-:Y:S01]  /*29b0*/  FMUL R100, R24, 0.70710676908493041992 ;  /* 0x3f3504f318647820 */ /* 0x000fe20000400000 */
[----:B------:R-:W-:Y:S03]  /*29c0*/  BSSY B0, `(.L_x_51) ;  /* 0x00001dd000007945 */ /* 0x000fe60003800000 */
[C---:B------:R-:W-:Y:S01]  /*29d0*/  FMUL R13, R100.reuse, R100 ;  /* 0x00000064640d7220 */ /* 0x040fe20000400000 */
[----:B------:R-:W-:-:S04]  /*29e0*/  FSETP.GE.AND P2, PT, |R100|, 1.0029599666595458984, PT ;  /* 0x3f8060fe6400780b */ /* 0x000fc80003f46200 */
[----:B------:R-:W-:Y:S01]  /*29f0*/  FSEL R93, |R100|, R13, P2 ;  /* 0x0000000d645d7208 */ /* 0x000fe20001000200 */
[----:B------:R-:W-:Y:S01]  /*2a00*/  IMAD.MOV.U32 R13, RZ, RZ, 0x3d24d99a ;  /* 0x3d24d99aff0d7424 */ /* 0x000fe200078e00ff */
[----:B------:R-:W-:Y:S02]  /*2a10*/  FSEL R14, R0, 8.4834944573231041431e-05, P2 ;  /* 0x38b1e96a000e7808 */ /* 0x000fe40001000000 */
[----:B------:R-:W-:Y:S02]  /*2a20*/  FSEL R20, -R3, -0.00082130916416645050049, P2 ;  /* 0xba574d2003147808 */ /* 0x000fe40001000100 */
[----:B------:R-:W-:Y:S02]  /*2a30*/  FSEL R15, R12, 0.0052134888246655464172, P2 ;  /* 0x3baad5ea0c0f7808 */ /* 0x000fe40001000000 */
[----:B------:R-:W-:Y:S01]  /*2a40*/  FSEL R95, -R13, -0.026868773624300956726, P2 ;  /* 0xbcdc1be70d5f7808 */ /* 0x000fe20001000100 */
[----:B------:R-:W-:Y:S01]  /*2a50*/  FFMA R20, R93, R14, R20 ;  /* 0x0000000e5d147223 */ /* 0x000fe20000000014 */
[----:B------:R-:W-:-:S03]  /*2a60*/  MOV R14, 0x3e235519 ;  /* 0x3e235519000e7802 */ /* 0x000fc60000000f00 */
[C---:B------:R-:W-:Y:S01]  /*2a70*/  FFMA R20, R93.reuse, R20, R15 ;  /* 0x000000145d147223 */ /* 0x040fe2000000000f */
[----:B------:R-:W-:Y:S01]  /*2a80*/  IMAD.MOV.U32 R15, RZ, RZ, 0x3f69b4f9 ;  /* 0x3f69b4f9ff0f7424 */ /* 0x000fe200078e00ff */
[----:B------:R-:W-:Y:S02]  /*2a90*/  FSEL R97, R14, 0.11284004896879196167, P2 ;  /* 0x3de718af0e617808 */ /* 0x000fe40001000000 */
[----:B------:R-:W-:Y:S01]  /*2aa0*/  FFMA R94, R93, R20, R95 ;  /* 0x000000145d5e7223 */ /* 0x000fe2000000005f */
[----:B------:R-:W-:Y:S01]  /*2ab0*/  IMAD.MOV.U32 R20, RZ, RZ, 0x3f210a14 ;  /* 0x3f210a14ff147424 */ /* 0x000fe200078e00ff */
[----:B------:R-:W-:Y:S02]  /*2ac0*/  FSEL R95, R15, -0.37612664699554443359, P2 ;  /* 0xbec093ac0f5f7808 */ /* 0x000fe40001000000 */
[----:B------:R-:W-:Y:S02]  /*2ad0*/  FFMA R94, R93, R94, R97 ;  /* 0x0000005e5d5e7223 */ /* 0x000fe40000000061 */
[----:B------:R-:W-:-:S02]  /*2ae0*/  FSEL R97, R20, 0.12837915122509002686, P2 ;  /* 0x3e0375d314617808 */ /* 0x000fc40001000000 */
[----:B------:R-:W-:Y:S01]  /*2af0*/  FFMA R94, R93, R94, R95 ;  /* 0x0000005e5d5e7223 */ /* 0x000fe2000000005f */
[----:B------:R-:W-:-:S03]  /*2b00*/  FSEL R95, -|R100|, R100, P2 ;  /* 0x00000064645f7208 */ /* 0x000fc60001000300 */
[----:B------:R-:W-:Y:S01]  /*2b10*/  FFMA R94, R93, R94, R97 ;  /* 0x0000005e5d5e7223 */ /* 0x000fe20000000061 */
[----:B------:R-:W-:-:S03]  /*2b20*/  FMUL R93, R89, R96 ;  /* 0x00000060595d7220 */ /* 0x000fc60000400000 */
[----:B------:R-:W-:Y:S01]  /*2b30*/  FFMA R94, R94, R95, R95 ;  /* 0x0000005f5e5e7223 */ /* 0x000fe2000000005f */
[C---:B------:R-:W-:Y:S01]  /*2b40*/  FFMA R95, R90.reuse, R25, R9 ;  /* 0x000000195a5f7223 */ /* 0x040fe20000000009 */
[C---:B------:R-:W-:Y:S01]  /*2b50*/  FFMA R96, R90.reuse, R26, R93 ;  /* 0x0000001a5a607223 */ /* 0x040fe2000000005d */
[----:B------:R-:W-:Y:S01]  /*2b60*/  FFMA R26, R90, R27, R8 ;  /* 0x0000001b5a1a7223 */ /* 0x000fe20000000008 */
[----:B------:R-:W1:Y:S01]  /*2b70*/  @P2 MUFU.EX2 R97, R94 ;  /* 0x0000005e00612308 */ /* 0x000e620000000800 */
[----:B------:R-:W-:Y:S01]  /*2b80*/  FMUL R118, R95, 0.70710676908493041992 ;  /* 0x3f3504f35f767820 */ /* 0x000fe20000400000 */
[----:B------:R-:W-:Y:S01]  /*2b90*/  FMUL R105, R96, 0.70710676908493041992 ;  /* 0x3f3504f360697820 */ /* 0x000fe20000400000 */
[C---:B------:R-:W-:Y:S01]  /*2ba0*/  FMUL R120, R26.reuse, 0.70710676908493041992 ;  /* 0x3f3504f31a787820 */ /* 0x040fe20000400000 */
[----:B------:R-:W-:Y:S01]  /*2bb0*/  FMUL R26, R26, 0.5 ;  /* 0x3f0000001a1a7820 */ /* 0x000fe20000400000 */
[----:B------:R-:W-:Y:S01]  /*2bc0*/  FMUL R25, R118, R118 ;  /* 0x0000007676197220 */ /* 0x000fe20000400000 */
[C---:B------:R-:W-:Y:S01]  /*2bd0*/  FMUL R27, R105.reuse, R105 ;  /* 0x00000069691b7220 */ /* 0x040fe20000400000 */
[----:B------:R-:W-:-:S02]  /*2be0*/  FSETP.GE.AND P3, PT, |R105|, 1.0029599666595458984, PT ;  /* 0x3f8060fe6900780b */ /* 0x000fc40003f66200 */
[----:B------:R-:W-:Y:S02]  /*2bf0*/  FSETP.GE.AND P5, PT, |R120|, 1.0029599666595458984, PT ;  /* 0x3f8060fe7800780b */ /* 0x000fe40003fa6200 */
[----:B------:R-:W-:Y:S02]  /*2c00*/  FSEL R27, |R105|, R27, P3 ;  /* 0x0000001b691b7208 */ /* 0x000fe40001800200 */
[C---:B------:R-:W-:Y:S02]  /*2c10*/  FSEL R102, R0.reuse, 8.4834944573231041431e-05, P3 ;  /* 0x38b1e96a00667808 */ /* 0x040fe40001800000 */
[----:B------:R-:W-:Y:S01]  /*2c20*/  FSEL R104, -R3, -0.00082130916416645050049, P3 ;  /* 0xba574d2003687808 */ /* 0x000fe20001800100 */
[----:B-1----:R-:W-:Y:S01]  /*2c30*/  @P2 FADD R97, -R97, 1 ;  /* 0x3f80000061612421 */ /* 0x002fe20000000100 */
[----:B------:R-:W-:-:S03]  /*2c40*/  FSEL R108, R0, 8.4834944573231041431e-05, P5 ;  /* 0x38b1e96a006c7808 */ /* 0x000fc60002800000 */
[----:B------:R-:W-:Y:S01]  /*2c50*/  FFMA R104, R27, R102, R104 ;  /* 0x000000661b687223 */ /* 0x000fe20000000068 */
[----:B------:R-:W-:Y:S02]  /*2c60*/  FSEL R110, -R3, -0.00082130916416645050049, P5 ;  /* 0xba574d20036e7808 */ /* 0x000fe40002800100 */
[----:B------:R-:W-:Y:S01]  /*2c70*/  @P2 LOP3.LUT R94, R97, 0x80000000, R100, 0xb8, !PT ;  /* 0x80000000615e2812 */ /* 0x000fe200078eb864 */
[----:B------:R-:W-:Y:S01]  /*2c80*/  FMUL R97, R120, R120 ;  /* 0x0000007878617220 */ /* 0x000fe20000400000 */
[----:B------:R-:W-:Y:S02]  /*2c90*/  FSETP.GE.AND P2, PT, |R118|, 1.0029599666595458984, PT ;  /* 0x3f8060fe7600780b */ /* 0x000fe40003f46200 */
[----:B------:R-:W-:Y:S01]  /*2ca0*/  FSEL R106, R12, 0.0052134888246655464172, P3 ;  /* 0x3baad5ea0c6a7808 */ /* 0x000fe20001800000 */
[----:B------:R-:W-:Y:S01]  /*2cb0*/  FADD R94, R94, 1 ;  /* 0x3f8000005e5e7421 */ /* 0x000fe20000000000 */
[----:B------:R-:W-:Y:S02]  /*2cc0*/  FSEL R25, |R118|, R25, P2 ;  /* 0x0000001976197208 */ /* 0x000fe40001000200 */
[----:B------:R-:W-:Y:S01]  /*2cd0*/  FSEL R98, R0, 8.4834944573231041431e-05, P2 ;  /* 0x38b1e96a00627808 */ /* 0x000fe20001000000 */
[----:B------:R-:W-:Y:S01]  /*2ce0*/  FFMA R104, R27, R104, R106 ;  /* 0x000000681b687223 */ /* 0x000fe2000000006a */
[----:B------:R-:W-:-:S02]  /*2cf0*/  FSEL R100, -R3, -0.00082130916416645050049, P2 ;  /* 0xba574d2003647808 */ /* 0x000fc40001000100 */
[----:B------:R-:W-:Y:S02]  /*2d00*/  FSEL R99, |R120|, R97, P5 ;  /* 0x0000006178637208 */ /* 0x000fe40002800200 */
[----:B------:R-:W-:Y:S01]  /*2d10*/  FSEL R102, -R13, -0.026868773624300956726, P2 ;  /* 0xbcdc1be70d667808 */ /* 0x000fe20001000100 */
[----:B------:R-:W-:Y:S01]  /*2d20*/  FFMA R98, R25, R98, R100 ;  /* 0x0000006219627223 */ /* 0x000fe20000000064 */
[C---:B------:R-:W-:Y:S01]  /*2d30*/  FSEL R100, R12.reuse, 0.0052134888246655464172, P2 ;  /* 0x3baad5ea0c647808 */ /* 0x040fe20001000000 */
[----:B------:R-:W-:Y:S01]  /*2d40*/  FFMA R108, R99, R108, R110 ;  /* 0x0000006c636c7223 */ /* 0x000fe2000000006e */
[----:B------:R-:W-:Y:S02]  /*2d50*/  FSEL R114, R12, 0.0052134888246655464172, P5 ;  /* 0x3baad5ea0c727808 */ /* 0x000fe40002800000 */
[----:B------:R-:W-:Y:S01]  /*2d60*/  FSEL R106, -R13, -0.026868773624300956726, P3 ;  /* 0xbcdc1be70d6a7808 */ /* 0x000fe20001800100 */
[----:B------:R-:W-:Y:S01]  /*2d70*/  FFMA R98, R25, R98, R100 ;  /* 0x0000006219627223 */ /* 0x000fe20000000064 */
[C---:B------:R-:W-:Y:S01]  /*2d80*/  FSEL R100, R14.reuse, 0.11284004896879196167, P2 ;  /* 0x3de718af0e647808 */ /* 0x040fe20001000000 */
[----:B------:R-:W-:Y:S01]  /*2d90*/  FFMA R114, R99, R108, R114 ;  /* 0x0000006c63727223 */ /* 0x000fe20000000072 */
[----:B------:R-:W-:Y:S01]  /*2da0*/  FSEL R108, R14, 0.11284004896879196167, P3 ;  /* 0x3de718af0e6c7808 */ /* 0x000fe20001800000 */
[----:B------:R-:W-:Y:S01]  /*2db0*/  FFMA R98, R25, R98, R102 ;  /* 0x0000006219627223 */ /* 0x000fe20000000066 */
[----:B------:R-:W-:Y:S01]  /*2dc0*/  FSEL R102, R15, -0.37612664699554443359, P2 ;  /* 0xbec093ac0f667808 */ /* 0x000fe20001000000 */
[----:B------:R-:W-:Y:S01]  /*2dd0*/  FFMA R104, R27, R104, R106 ;  /* 0x000000681b687223 */ /* 0x000fe2000000006a */
[----:B------:R-:W-:Y:S01]  /*2de0*/  FSEL R110, -R13, -0.026868773624300956726, P5 ;  /* 0xbcdc1be70d6e7808 */ /* 0x000fe20002800100 */
[----:B------:R-:W-:Y:S01]  /*2df0*/  FFMA R98, R25, R98, R100 ;  /* 0x0000006219627223 */ /* 0x000fe20000000064 */
[----:B------:R-:W-:Y:S01]  /*2e00*/  FSEL R100, R20, 0.12837915122509002686, P2 ;  /* 0x3e0375d314647808 */ /* 0x000fe20001000000 */
[----:B------:R-:W-:Y:S01]  /*2e10*/  FFMA R104, R27, R104, R108 ;  /* 0x000000681b687223 */ /* 0x000fe2000000006c */
[----:B------:R-:W-:Y:S01]  /*2e20*/  FSEL R97, -|R118|, R118, P2 ;  /* 0x0000007676617208 */ /* 0x000fe20001000300 */
[----:B------:R-:W-:Y:S01]  /*2e30*/  FFMA R98, R25, R98, R102 ;  /* 0x0000006219627223 */ /* 0x000fe20000000066 */
[----:B------:R-:W-:Y:S01]  /*2e40*/  FSEL R102, R15, -0.37612664699554443359, P3 ;  /* 0xbec093ac0f667808 */ /* 0x000fe20001800000 */
[----:B------:R-:W-:Y:S01]  /*2e50*/  FFMA R110, R99, R114, R110 ;  /* 0x00000072636e7223 */ /* 0x000fe2000000006e */
[----:B------:R-:W-:Y:S01]  /*2e60*/  FSEL R106, R14, 0.11284004896879196167, P5 ;  /* 0x3de718af0e6a7808 */ /* 0x000fe20002800000 */
[----:B------:R-:W-:Y:S01]  /*2e70*/  FFMA R98, R25, R98, R100 ;  /* 0x0000006219627223 */ /* 0x000fe20000000064 */
[C---:B------:R-:W-:Y:S01]  /*2e80*/  FSEL R100, R20.reuse, 0.12837915122509002686, P3 ;  /* 0x3e0375d314647808 */ /* 0x040fe20001800000 */
[----:B------:R-:W-:Y:S01]  /*2e90*/  FFMA R102, R27, R104, R102 ;  /* 0x000000681b667223 */ /* 0x000fe20000000066 */
[----:B------:R-:W-:Y:S01]  /*2ea0*/  FSEL R101, R20, 0.12837915122509002686, P5 ;  /* 0x3e0375d314657808 */ /* 0x000fe20002800000 */
[----:B------:R-:W-:Y:S01]  /*2eb0*/  FFMA R97, R98, R97, R97 ;  /* 0x0000006162617223 */ /* 0x000fe20000000061 */
[----:B------:R-:W-:Y:S01]  /*2ec0*/  FSEL R98, R15, -0.37612664699554443359, P5 ;  /* 0xbec093ac0f627808 */ /* 0x000fe20002800000 */
[----:B------:R-:W-:Y:S01]  /*2ed0*/  FFMA R106, R99, R110, R106 ;  /* 0x0000006e636a7223 */ /* 0x000fe2000000006a */
[----:B------:R-:W-:Y:S01]  /*2ee0*/  FFMA R100, R27, R102, R100 ;  /* 0x000000661b647223 */ /* 0x000fe20000000064 */
[----:B------:R-:W-:Y:S01]  /*2ef0*/  FSEL R27, -|R105|, R105, P3 ;  /* 0x00000069691b7208 */ /* 0x000fe20001800300 */
[----:B------:R-:W1:Y:S01]  /*2f00*/  @P2 MUFU.EX2 R25, R97 ;  /* 0x0000006100192308 */ /* 0x000e620000000800 */
[----:B------:R-:W-:Y:S01]  /*2f10*/  FFMA R106, R99, R106, R98 ;  /* 0x0000006a636a7223 */ /* 0x000fe20000000062 */
[----:B------:R-:W-:-:S02]  /*2f20*/  IMAD.U32 R102, R11, 0x10000, RZ ;  /* 0x000100000b667824 */ /* 0x000fc400078e00ff */
[----:B------:R-:W-:Y:S01]  /*2f30*/  FFMA R98, R100, R27, R27 ;  /* 0x0000001b64627223 */ /* 0x000fe2000000001b */
[----:B------:R-:W-:Y:S01]  /*2f40*/  FSEL R100, -|R120|, R120, P5 ;  /* 0x0000007878647208 */ /* 0x000fe20002800300 */
[----:B------:R-:W-:Y:S02]  /*2f50*/  FFMA R99, R99, R106, R101 ;  /* 0x0000006a63637223 */ /* 0x000fe40000000065 */
[----:B------:R-:W2:Y:S02]  /*2f60*/  @P3 MUFU.EX2 R101, R98 ;  /* 0x0000006200653308 */ /* 0x000ea40000000800 */
[----:B------:R-:W-:Y:S01]  /*2f70*/  FFMA R99, R99, R100, R100 ;  /* 0x0000006463637223 */ /* 0x000fe20000000064 */
[C---:B------:R-:W-:Y:S02]  /*2f80*/  SHF.L.U32 R100, R10.reuse, 0x10, RZ ;  /* 0x000000100a647819 */ /* 0x040fe400000006ff */
[----:B------:R-:W-:-:S03]  /*2f90*/  LOP3.LUT R10, R10, 0xffff0000, RZ, 0xc0, !PT ;  /* 0xffff00000a0a7812 */ /* 0x000fc600078ec0ff */
[----:B------:R-:W3:Y:S01]  /*2fa0*/  @P5 MUFU.EX2 R103, R99 ;  /* 0x0000006300675308 */ /* 0x000ee20000000800 */
[----:B-1----:R-:W-:Y:S01]  /*2fb0*/  @P2 FADD R25, -R25, 1 ;  /* 0x3f80000019192421 */ /* 0x002fe20000000100 */
[C---:B------:R-:W-:Y:S01]  /*2fc0*/  FMUL R27, R89.reuse, R100 ;  /* 0x00000064591b7220 */ /* 0x040fe20000400000 */
[----:B------:R-:W-:-:S03]  /*2fd0*/  FMUL R10, R89, R10 ;  /* 0x0000000a590a7220 */ /* 0x000fc60000400000 */
[C---:B------:R-:W-:Y:S01]  /*2fe0*/  FFMA R100, R90.reuse, R28, R27 ;  /* 0x0000001c5a647223 */ /* 0x040fe2000000001b */
[----:B------:R-:W-:Y:S01]  /*2ff0*/  @P2 LOP3.LUT R97, R25, 0x80000000, R118, 0xb8, !PT ;  /* 0x8000000019612812 */ /* 0x000fe200078eb876 */
[----:B------:R-:W-:Y:S01]  /*3000*/  FMUL R25, R89, R102 ;  /* 0x0000006659197220 */ /* 0x000fe20000400000 */
[----:B--2---:R-:W-:Y:S01]  /*3010*/  @P3 FADD R102, -R101, 1 ;  /* 0x3f80000065663421 */ /* 0x004fe20000000100 */
[----:B------:R-:W-:Y:S01]  /*3020*/  FFMA R101, R90, R29, R10 ;  /* 0x0000001d5a657223 */ /* 0x000fe2000000000a */
[----:B------:R-:W-:Y:S01]  /*3030*/  FMUL R110, R100, 0.70710676908493041992 ;  /* 0x3f3504f3646e7820 */ /* 0x000fe20000400000 */
[----:B------:R-:W-:Y:S01]  /*3040*/  FFMA R30, R90, R30, R25 ;  /* 0x0000001e5a1e7223 */ /* 0x000fe20000000019 */
[----:B------:R-:W-:Y:S01]  /*3050*/  FADD R97, R97, 1 ;  /* 0x3f80000061617421 */ /* 0x000fe20000000000 */
[----:B------:R-:W-:Y:S01]  /*3060*/  FMUL R121, R101, 0.70710676908493041992 ;  /* 0x3f3504f365797820 */ /* 0x000fe20000400000 */
[C---:B------:R-:W-:Y:S01]  /*3070*/  FMUL R28, R110.reuse, R110 ;  /* 0x0000006e6e1c7220 */ /* 0x040fe20000400000 */
[----:B------:R-:W-:Y:S01]  /*3080*/  FSETP.GE.AND P2, PT, |R110|, 1.0029599666595458984, PT ;  /* 0x3f8060fe6e00780b */ /* 0x000fe20003f46200 */
[----:B---3--:R-:W-:Y:S01]  /*3090*/  @P5 FADD R103, -R103, 1 ;  /* 0x3f80000067675421 */ /* 0x008fe20000000100 */
[----:B------:R-:W-:Y:S01]  /*30a0*/  @P3 LOP3.LUT R98, R102, 0x80000000, R105, 0xb8, !PT ;  /* 0x8000000066623812 */ /* 0x000fe200078eb869 */
[C---:B------:R-:W-:Y:S01]  /*30b0*/  FMUL R102, R121.reuse, R121 ;  /* 0x0000007979667220 */ /* 0x040fe20000400000 */
[----:B------:R-:W-:Y:S01]  /*30c0*/  FSETP.GE.AND P3, PT, |R121|, 1.0029599666595458984, PT ;  /* 0x3f8060fe7900780b */ /* 0x000fe20003f66200 */
[----:B------:R-:W-:Y:S01]  /*30d0*/  FMUL R114, R30, 0.70710676908493041992 ;  /* 0x3f3504f31e727820 */ /* 0x000fe20000400000 */
[----:B------:R-:W-:Y:S01]  /*30e0*/  @P5 LOP3.LUT R99, R103, 0x80000000, R120, 0xb8, !PT ;  /* 0x8000000067635812 */ /* 0x000fe200078eb878 */
[----:B------:R-:W-:Y:S01]  /*30f0*/  FADD R98, R98, 1 ;  /* 0x3f80000062627421 */ /* 0x000fe20000000000 */
[----:B------:R-:W-:Y:S01]  /*3100*/  FSEL R28, |R110|, R28, P2 ;  /* 0x0000001c6e1c7208 */ /* 0x000fe20001000200 */
[----:B------:R-:W-:Y:S01]  /*3110*/  FMUL R106, R114, R114 ;  /* 0x00000072726a7220 */ /* 0x000fe20000400000 */
[----:B------:R-:W-:Y:S01]  /*3120*/  FSEL R29, R0, 8.4834944573231041431e-05, P2 ;  /* 0x38b1e96a001d7808 */ /* 0x000fe20001000000 */
[----:B------:R-:W-:Y:S01]  /*3130*/  FADD R99, R99, 1 ;  /* 0x3f80000063637421 */ /* 0x000fe20000000000 */
[----:B------:R-:W-:-:S02]  /*3140*/  FSEL R103, -R3, -0.00082130916416645050049, P2 ;  /* 0xba574d2003677808 */ /* 0x000fc40001000100 */
[----:B------:R-:W-:Y:S02]  /*3150*/  FSEL R104, |R121|, R102, P3 ;  /* 0x0000006679687208 */ /* 0x000fe40001800200 */
[----:B------:R-:W-:Y:S01]  /*3160*/  FSEL R105, R0, 8.4834944573231041431e-05, P3 ;  /* 0x38b1e96a00697808 */ /* 0x000fe20001800000 */
[----:B------:R-:W-:Y:S01]  /*3170*/  FFMA R29, R28, R29, R103 ;  /* 0x0000001d1c1d7223 */ /* 0x000fe20000000067 */
[----:B------:R-:W-:Y:S02]  /*3180*/  FSEL R107, -R3, -0.00082130916416645050049, P3 ;  /* 0xba574d20036b7808 */ /* 0x000fe40001800100 */
[----:B------:R-:W-:Y:S02]  /*3190*/  FSEL R103, R12, 0.0052134888246655464172, P2 ;  /* 0x3baad5ea0c677808 */ /* 0x000fe40001000000 */
[----:B------:R-:W-:Y:S01]  /*31a0*/  FSETP.GE.AND P5, PT, |R114|, 1.0029599666595458984, PT ;  /* 0x3f8060fe7200780b */ /* 0x000fe20003fa6200 */
[----:B------:R-:W-:Y:S01]  /*31b0*/  FFMA R107, R104, R105, R107 ;  /* 0x00000069686b7223 */ /* 0x000fe2000000006b */
[----:B------:R-:W-:Y:S01]  /*31c0*/  FSEL R105, -R13, -0.026868773624300956726, P2 ;  /* 0xbcdc1be70d697808 */ /* 0x000fe20001000100 */
[----:B------:R-:W-:Y:S01]  /*31d0*/  FFMA R29, R28, R29, R103 ;  /* 0x0000001d1c1d7223 */ /* 0x000fe20000000067 */
[----:B------:R-:W-:-:S02]  /*31e0*/  FSEL R106, |R114|, R106, P5 ;  /* 0x0000006a726a7208 */ /* 0x000fc40002800200 */
[----:B------:R-:W-:Y:S01]  /*31f0*/  FSEL R111, R0, 8.4834944573231041431e-05, P5 ;  /* 0x38b1e96a006f7808 */ /* 0x000fe20002800000 */
[----:B------:R-:W-:Y:S01]  /*3200*/  FFMA R29, R28, R29, R105 ;  /* 0x0000001d1c1d7223 */ /* 0x000fe20000000069 */
[----:B------:R-:W-:Y:S02]  /*3210*/  FSEL R117, -R3, -0.00082130916416645050049, P5 ;  /* 0xba574d2003757808 */ /* 0x000fe40002800100 */
[----:B------:R-:W-:Y:S02]  /*3220*/  FSEL R109, R12, 0.0052134888246655464172, P3 ;  /* 0x3baad5ea0c6d7808 */ /* 0x000fe40001800000 */
[----:B------:R-:W-:Y:S01]  /*3230*/  FSEL R103, R14, 0.11284004896879196167, P2 ;  /* 0x3de718af0e677808 */ /* 0x000fe20001000000 */
[----:B------:R-:W-:Y:S01]  /*3240*/  FFMA R111, R106, R111, R117 ;  /* 0x0000006f6a6f7223 */ /* 0x000fe20000000075 */
[----:B------:R-:W-:Y:S01]  /*3250*/  FSEL R119, R12, 0.0052134888246655464172, P5 ;  /* 0x3baad5ea0c777808 */ /* 0x000fe20002800000 */
[----:B------:R-:W-:Y:S01]  /*3260*/  FFMA R107, R104, R107, R109 ;  /* 0x0000006b686b7223 */ /* 0x000fe2000000006d */
[----:B------:R-:W-:Y:S01]  /*3270*/  FSEL R109, -R13, -0.026868773624300956726, P3 ;  /* 0xbcdc1be70d6d7808 */ /* 0x000fe20001800100 */
[----:B------:R-:W-:Y:S01]  /*3280*/  FFMA R29, R28, R29, R103 ;  /* 0x0000001d1c1d7223 */ /* 0x000fe20000000067 */
[C---:B------:R-:W-:Y:S01]  /*3290*/  FSEL R105, R15.reuse, -0.37612664699554443359, P2 ;  /* 0xbec093ac0f697808 */ /* 0x040fe20001000000 */
[----:B------:R-:W-:Y:S01]  /*32a0*/  FFMA R119, R106, R111, R119 ;  /* 0x0000006f6a777223 */ /* 0x000fe20000000077 */
[----:B------:R-:W-:Y:S01]  /*32b0*/  FSEL R111, R14, 0.11284004896879196167, P3 ;  /* 0x3de718af0e6f7808 */ /* 0x000fe20001800000 */
[----:B------:R-:W-:Y:S01]  /*32c0*/  FFMA R107, R104, R107, R109 ;  /* 0x0000006b686b7223 */ /* 0x000fe2000000006d */
[----:B------:R-:W-:Y:S01]  /*32d0*/  FSEL R103, R20, 0.12837915122509002686, P2 ;  /* 0x3e0375d314677808 */ /* 0x000fe20001000000 */
[----:B------:R-:W-:Y:S01]  /*32e0*/  FFMA R29, R28, R29, R105 ;  /* 0x0000001d1c1d7223 */ /* 0x000fe20000000069 */
[----:B------:R-:W-:Y:S01]  /*32f0*/  FSEL R105, R15, -0.37612664699554443359, P3 ;  /* 0xbec093ac0f697808 */ /* 0x000fe20001800000 */
[----:B------:R-:W-:Y:S01]  /*3300*/  FFMA R107, R104, R107, R111 ;  /* 0x0000006b686b7223 */ /* 0x000fe2000000006f */
[----:B------:R-:W-:Y:S01]  /*3310*/  FSEL R102, -|R110|, R110, P2 ;  /* 0x0000006e6e667208 */ /* 0x000fe20001000300 */
[----:B------:R-:W-:Y:S01]  /*3320*/  FFMA R29, R28, R29, R103 ;  /* 0x0000001d1c1d7223 */ /* 0x000fe20000000067 */
[----:B------:R-:W-:Y:S01]  /*3330*/  FSEL R117, -R13, -0.026868773624300956726, P5 ;  /* 0xbcdc1be70d757808 */ /* 0x000fe20002800100 */
[----:B------:R-:W-:Y:S01]  /*3340*/  FFMA R105, R104, R107, R105 ;  /* 0x0000006b68697223 */ /* 0x000fe20000000069 */
[----:B------:R-:W-:Y:S01]  /*3350*/  FSEL R103, R20, 0.12837915122509002686, P3 ;  /* 0x3e0375d314677808 */ /* 0x000fe20001800000 */
[----:B------:R-:W-:Y:S01]  /*3360*/  FFMA R102, R29, R102, R102 ;  /* 0x000000661d667223 */ /* 0x000fe20000000066 */
[----:B------:R-:W-:Y:S01]  /*3370*/  FSEL R109, R14, 0.11284004896879196167, P5 ;  /* 0x3de718af0e6d7808 */ /* 0x000fe20002800000 */
[----:B------:R-:W-:Y:S01]  /*3380*/  FFMA R117, R106, R119, R117 ;  /* 0x000000776a757223 */ /* 0x000fe20000000075 */
[----:B------:R-:W-:Y:S01]  /*3390*/  FSEL R29, R15, -0.37612664699554443359, P5 ;  /* 0xbec093ac0f1d7808 */ /* 0x000fe20002800000 */
[----:B------:R-:W-:Y:S01]  /*33a0*/  FFMA R103, R104, R105, R103 ;  /* 0x0000006968677223 */ /* 0x000fe20000000067 */
[----:B------:R-:W-:Y:S01]  /*33b0*/  FSEL R104, -|R121|, R121, P3 ;  /* 0x0000007979687208 */ /* 0x000fe20001800300 */
[----:B------:R-:W1:Y:S01]  /*33c0*/  @P2 MUFU.EX2 R28, R102 ;  /* 0x00000066001c2308 */ /* 0x000e620000000800 */
[----:B------:R-:W-:Y:S01]  /*33d0*/  FFMA R109, R106, R117, R109 ;  /* 0x000000756a6d7223 */ /* 0x000fe2000000006d */
[----:B------:R-:W-:-:S02]  /*33e0*/  FSEL R108, R20, 0.12837915122509002686, P5 ;  /* 0x3e0375d3146c7808 */ /* 0x000fc40002800000 */
[----:B------:R-:W-:Y:S01]  /*33f0*/  FFMA R103, R103, R104, R104 ;  /* 0x0000006867677223 */ /* 0x000fe20000000068 */
[----:B------:R-:W-:Y:S01]  /*3400*/  FFMA R29, R106, R109, R29 ;  /* 0x0000006d6a1d7223 */ /* 0x000fe2000000001d */
[----:B------:R-:W-:Y:S02]  /*3410*/  FSEL R104, -|R114|, R114, P5 ;  /* 0x0000007272687208 */ /* 0x000fe40002800300 */
[----:B------:R-:W2:Y:S01]  /*3420*/  @P3 MUFU.EX2 R105, R103 ;  /* 0x0000006700693308 */ /* 0x000ea20000000800 */
[----:B------:R-:W-:Y:S01]  /*3430*/  FFMA R29, R106, R29, R108 ;  /* 0x0000001d6a1d7223 */ /* 0x000fe2000000006c */
[C---:B----4-:R-:W-:Y:S01]  /*3440*/  IMAD.U32 R106, R4.reuse, 0x10000, RZ ;  /* 0x00010000046a7824 */ /* 0x050fe200078e00ff */
[----:B------:R-:W-:Y:S02]  /*3450*/  LOP3.LUT R4, R4, 0xffff0000, RZ, 0xc0, !PT ;  /* 0xffff000004047812 */ /* 0x000fe400078ec0ff */
[----:B------:R-:W-:-:S03]  /*3460*/  FFMA R104, R29, R104, R104 ;  /* 0x000000681d687223 */ /* 0x000fc60000000068 */
[----:B------:R-:W-:Y:S01]  /*3470*/  FMUL R4, R89, R4 ;  /* 0x0000000459047220 */ /* 0x000fe20000400000 */
[----:B------:R-:W3:Y:S01]  /*3480*/  @P5 MUFU.EX2 R107, R104 ;  /* 0x00000068006b5308 */ /* 0x000ee20000000800 */
[----:B-1----:R-:W-:Y:S01]  /*3490*/  @P2 FADD R29, -R28, 1 ;  /* 0x3f8000001c1d2421 */ /* 0x002fe20000000100 */
[----:B------:R-:W-:Y:S01]  /*34a0*/  LOP3.LUT R28, R11, 0xffff0000, RZ, 0xc0, !PT ;  /* 0xffff00000b1c7812 */ /* 0x000fe200078ec0ff */
[----:B------:R-:W-:Y:S01]  /*34b0*/  FMUL R11, R89, R106 ;  /* 0x0000006a590b7220 */ /* 0x000fe20000400000 */
[C---:B------:R-:W-:Y:S02]  /*34c0*/  FFMA R33, R90.reuse, R33, R4 ;  /* 0x000000215a217223 */ /* 0x040fe40000000004 */
[----:B------:R-:W-:Y:S01]  /*34d0*/  @P2 LOP3.LUT R102, R29, 0x80000000, R110, 0xb8, !PT ;  /* 0x800000001d662812 */ /* 0x000fe200078eb86e */
[----:B------:R-:W-:Y:S01]  /*34e0*/  FMUL R29, R89, R28 ;  /* 0x0000001c591d7220 */ /* 0x000fe20000400000 */
[----:B--2---:R-:W-:Y:S01]  /*34f0*/  @P3 FADD R28, -R105, 1 ;  /* 0x3f800000691c3421 */ /* 0x004fe20000000100 */
[C---:B------:R-:W-:Y:S01]  /*3500*/  FFMA R32, R90.reuse, R32, R11 ;  /* 0x000000205a207223 */ /* 0x040fe2000000000b */
[C---:B------:R-:W-:Y:S01]  /*3510*/  FMUL R120, R33.reuse, 0.70710676908493041992 ;  /* 0x3f3504f321787820 */ /* 0x040fe20000400000 */
[----:B------:R-:W-:Y:S01]  /*3520*/  FFMA R105, R90, R31, R29 ;  /* 0x0000001f5a697223 */ /* 0x000fe2000000001d */
[----:B------:R-:W-:Y:S01]  /*3530*/  FMUL R33, R33, 0.5 ;  /* 0x3f00000021217820 */ /* 0x000fe20000400000 */
[----:B------:R-:W-:Y:S01]  /*3540*/  @P3 LOP3.LUT R103, R28, 0x80000000, R121, 0xb8, !PT ;  /* 0x800000001c673812 */ /* 0x000fe200078eb879 */
[----:B------:R-:W-:Y:S01]  /*3550*/  FMUL R125, R32, 0.70710676908493041992 ;  /* 0x3f3504f3207d7820 */ /* 0x000fe20000400000 */
[----:B------:R-:W-:Y:S01]  /*3560*/  FMUL R118, R105, 0.70710676908493041992 ;  /* 0x3f3504f369767820 */ /* 0x000fe20000400000 */
[----:B------:R-:W-:Y:S01]  /*3570*/  FMUL R110, R120, R120 ;  /* 0x00000078786e7220 */ /* 0x000fe20000400000 */
[----:B---3--:R-:W-:Y:S01]  /*3580*/  @P5 FADD R107, -R107, 1 ;  /* 0x3f8000006b6b5421 */ /* 0x008fe20000000100 */
[----:B------:R-:W-:Y:S01]  /*3590*/  FMUL R106, R125, R125 ;  /* 0x0000007d7d6a7220 */ /* 0x000fe20000400000 */
[C---:B------:R-:W-:Y:S01]  /*35a0*/  FMUL R28, R118.reuse, R118 ;  /* 0x00000076761c7220 */ /* 0x040fe20000400000 */
[----:B------:R-:W-:Y:S01]  /*35b0*/  FSETP.GE.AND P2, PT, |R118|, 1.0029599666595458984, PT ;  /* 0x3f8060fe7600780b */ /* 0x000fe20003f46200 */
[----:B------:R-:W-:Y:S01]  /*35c0*/  FADD R102, R102, 1 ;  /* 0x3f80000066667421 */ /* 0x000fe20000000000 */
[----:B------:R-:W-:Y:S01]  /*35d0*/  @P5 LOP3.LUT R104, R107, 0x80000000, R114, 0xb8, !PT ;  /* 0x800000006b685812 */ /* 0x000fe200078eb872 */
[----:B------:R-:W-:Y:S01]  /*35e0*/  FADD R103, R103, 1 ;  /* 0x3f80000067677421 */ /* 0x000fe20000000000 */
[----:B------:R-:W-:Y:S01]  /*35f0*/  FSETP.GE.AND P3, PT, |R125|, 1.0029599666595458984, PT ;  /* 0x3f8060fe7d00780b */ /* 0x000fe20003f66200 */
[----:B------:R-:W-:Y:S01]  /*3600*/  FMUL R105, R105, 0.5 ;  /* 0x3f00000069697820 */ /* 0x000fe20000400000 */
[----:B------:R-:W-:Y:S01]  /*3610*/  FSEL R28, |R118|, R28, P2 ;  /* 0x0000001c761c7208 */ /* 0x000fe20001000200 */
[----:B------:R-:W-:Y:S01]  /*3620*/  FADD R104, R104, 1 ;  /* 0x3f80000068687421 */ /* 0x000fe20000000000 */
[----:B------:R-:W-:Y:S01]  /*3630*/  FSEL R31, R0, 8.4834944573231041431e-05, P2 ;  /* 0x38b1e96a001f7808 */ /* 0x000fe20001000000 */
[----:B------:R-:W-:Y:S01]  /*3640*/  FMUL R32, R32, 0.5 ;  /* 0x3f00000020207820 */ /* 0x000fe20000400000 */
        /* <DEDUP_REMOVED lines=21> */
[----:B------:R-:W-:Y:S01]  /*37a0*/  FSEL R109, R15, -0.37612664699554443359, P2 ;  /* 0xbec093ac0f6d7808 */ /* 0x000fe20001000000 */
[----:B------:R-:W-:Y:S01]  /*37b0*/  FFMA R123, R110, R119, R123 ;  /* 0x000000776e7b7223 */ /* 0x000fe2000000007b */
[----:B------:R-:W-:Y:S01]  /*37c0*/  FSEL R119, R14, 0.11284004896879196167, P3 ;  /* 0x3de718af0e777808 */ /* 0x000fe20001800000 */
[----:B------:R-:W-:Y:S01]  /*37d0*/  FFMA R111, R108, R111, R117 ;  /* 0x0000006f6c6f7223 */ /* 0x000fe20000000075 */
[----:B------:R-:W-:Y:S01]  /*37e0*/  FSEL R107, R20, 0.12837915122509002686, P2 ;  /* 0x3e0375d3146b7808 */ /* 0x000fe20001000000 */
[----:B------:R-:W-:Y:S01]  /*37f0*/  FFMA R31, R28, R31, R109 ;  /* 0x0000001f1c1f7223 */ /* 0x000fe2000000006d */
[----:B------:R-:W-:Y:S01]  /*3800*/  FSEL R121, -R13, -0.026868773624300956726, P5 ;  /* 0xbcdc1be70d797808 */ /* 0x000fe20002800100 */
[----:B------:R-:W-:Y:S01]  /*3810*/  FFMA R111, R108, R111, R119 ;  /* 0x0000006f6c6f7223 */ /* 0x000fe20000000077 */
[----:B------:R-:W-:Y:S01]  /*3820*/  FSEL R109, R15, -0.37612664699554443359, P3 ;  /* 0xbec093ac0f6d7808 */ /* 0x000fe20001800000 */
[----:B------:R-:W-:Y:S01]  /*3830*/  FFMA R31, R28, R31, R107 ;  /* 0x0000001f1c1f7223 */ /* 0x000fe2000000006b */
[----:B------:R-:W-:Y:S01]  /*3840*/  FSEL R106, -|R118|, R118, P2 ;  /* 0x00000076766a7208 */ /* 0x000fe20001000300 */
[----:B------:R-:W-:Y:S01]  /*3850*/  FFMA R121, R110, R123, R121 ;  /* 0x0000007b6e797223 */ /* 0x000fe20000000079 */
[----:B------:R-:W-:Y:S01]  /*3860*/  FSEL R117, R14, 0.11284004896879196167, P5 ;  /* 0x3de718af0e757808 */ /* 0x000fe20002800000 */
[----:B------:R-:W-:Y:S01]  /*3870*/  FFMA R109, R108, R111, R109 ;  /* 0x0000006f6c6d7223 */ /* 0x000fe2000000006d */
[----:B------:R-:W-:Y:S01]  /*3880*/  FSEL R107, R20, 0.12837915122509002686, P3 ;  /* 0x3e0375d3146b7808 */ /* 0x000fe20001800000 */
[----:B------:R-:W-:Y:S01]  /*3890*/  FFMA R106, R31, R106, R106 ;  /* 0x0000006a1f6a7223 */ /* 0x000fe2000000006a */
[----:B------:R-:W-:Y:S01]  /*38a0*/  FSEL R31, R15, -0.37612664699554443359, P5 ;  /* 0xbec093ac0f1f7808 */ /* 0x000fe20002800000 */
[----:B------:R-:W-:Y:S01]  /*38b0*/  FFMA R117, R110, R121, R117 ;  /* 0x000000796e757223 */ /* 0x000fe20000000075 */
[----:B------:R-:W-:Y:S01]  /*38c0*/  FSEL R114, R20, 0.12837915122509002686, P5 ;  /* 0x3e0375d314727808 */ /* 0x000fe20002800000 */
[----:B------:R-:W-:Y:S01]  /*38d0*/  FFMA R107, R108, R109, R107 ;  /* 0x0000006d6c6b7223 */ /* 0x000fe2000000006b */
[----:B------:R-:W-:Y:S01]  /*38e0*/  FSEL R108, -|R125|, R125, P3 ;  /* 0x0000007d7d6c7208 */ /* 0x000fe20001800300 */
[----:B------:R-:W1:Y:S01]  /*38f0*/  @P2 MUFU.EX2 R28, R106 ;  /* 0x0000006a001c2308 */ /* 0x000e620000000800 */
[----:B------:R-:W-:-:S03]  /*3900*/  FFMA R31, R110, R117, R31 ;  /* 0x000000756e1f7223 */ /* 0x000fc6000000001f */
[----:B------:R-:W-:Y:S01]  /*3910*/  FFMA R107, R107, R108, R108 ;  /* 0x0000006c6b6b7223 */ /* 0x000fe2000000006c */
[----:B------:R-:W-:Y:S01]  /*3920*/  FSEL R108, -|R120|, R120, P5 ;  /* 0x00000078786c7208 */ /* 0x000fe20002800300 */
[----:B------:R-:W-:Y:S01]  /*3930*/  FFMA R31, R110, R31, R114 ;  /* 0x0000001f6e1f7223 */ /* 0x000fe20000000072 */
[----:B------:R-:W-:Y:S01]  /*3940*/  LOP3.LUT R110, R5, 0xffff0000, RZ, 0xc0, !PT ;  /* 0xffff0000056e7812 */ /* 0x000fe200078ec0ff */
[----:B------:R-:W2:Y:S01]  /*3950*/  @P3 MUFU.EX2 R109, R107 ;  /* 0x0000006b006d3308 */ /* 0x000ea20000000800 */
[C---:B------:R-:W-:Y:S01]  /*3960*/  SHF.L.U32 R114, R6.reuse, 0x10, RZ ;  /* 0x0000001006727819 */ /* 0x040fe200000006ff */
[----:B------:R-:W-:Y:S01]  /*3970*/  FFMA R108, R31, R108, R108 ;  /* 0x0000006c1f6c7223 */ /* 0x000fe2000000006c */
[----:B------:R-:W-:-:S05]  /*3980*/  LOP3.LUT R6, R6, 0xffff0000, RZ, 0xc0, !PT ;  /* 0xffff000006067812 */ /* 0x000fca00078ec0ff */
[----:B------:R-:W3:Y:S01]  /*3990*/  @P5 MUFU.EX2 R111, R108 ;  /* 0x0000006c006f5308 */ /* 0x000ee20000000800 */
[----:B-1----:R-:W-:Y:S01]  /*39a0*/  @P2 FADD R31, -R28, 1 ;  /* 0x3f8000001c1f2421 */ /* 0x002fe20000000100 */
[----:B------:R-:W-:-:S04]  /*39b0*/  IMAD.U32 R28, R5, 0x10000, RZ ;  /* 0x00010000051c7824 */ /* 0x000fc800078e00ff */
[C---:B------:R-:W-:Y:S01]  /*39c0*/  FMUL R5, R89.reuse, R28 ;  /* 0x0000001c59057220 */ /* 0x040fe20000400000 */
[----:B------:R-:W-:Y:S01]  /*39d0*/  FMUL R28, R89, R110 ;  /* 0x0000006e591c7220 */ /* 0x000fe20000400000 */
[----:B------:R-:W-:Y:S01]  /*39e0*/  @P2 LOP3.LUT R106, R31, 0x80000000, R118, 0xb8, !PT ;  /* 0x800000001f6a2812 */ /* 0x000fe200078eb876 */
[----:B--2---:R-:W-:Y:S01]  /*39f0*/  @P3 FADD R110, -R109, 1 ;  /* 0x3f8000006d6e3421 */ /* 0x004fe20000000100 */
[C---:B------:R-:W-:Y:S01]  /*3a00*/  FFMA R34, R90.reuse, R34, R5 ;  /* 0x000000225a227223 */ /* 0x040fe20000000005 */
[----:B------:R-:W-:Y:S01]  /*3a10*/  FFMA R109, R90, R35, R28 ;  /* 0x000000235a6d7223 */ /* 0x000fe2000000001c */
[----:B------:R-:W-:Y:S01]  /*3a20*/  FMUL R31, R89, R114 ;  /* 0x00000072591f7220 */ /* 0x000fe20000400000 */
[----:B------:R-:W-:Y:S01]  /*3a30*/  FADD R106, R106, 1 ;  /* 0x3f8000006a6a7421 */ /* 0x000fe20000000000 */
[----:B------:R-:W-:Y:S01]  /*3a40*/  FMUL R130, R34, 0.70710676908493041992 ;  /* 0x3f3504f322827820 */ /* 0x000fe20000400000 */
[----:B------:R-:W-:Y:S01]  /*3a50*/  FMUL R132, R109, 0.70710676908493041992 ;  /* 0x3f3504f36d847820 */ /* 0x000fe20000400000 */
[----:B------:R-:W-:Y:S01]  /*3a60*/  FFMA R36, R90, R36, R31 ;  /* 0x000000245a247223 */ /* 0x000fe2000000001f */
[----:B---3--:R-:W-:Y:S01]  /*3a70*/  @P5 FADD R111, -R111, 1 ;  /* 0x3f8000006f6f5421 */ /* 0x008fe20000000100 */
[C---:B------:R-:W-:Y:S01]  /*3a80*/  FMUL R35, R130.reuse, R130 ;  /* 0x0000008282237220 */ /* 0x040fe20000400000 */
[----:B------:R-:W-:Y:S01]  /*3a90*/  FSETP.GE.AND P2, PT, |R130|, 1.0029599666595458984, PT ;  /* 0x3f8060fe8200780b */ /* 0x000fe20003f46200 */
[----:B------:R-:W-:Y:S01]  /*3aa0*/  FMUL R134, R36, 0.70710676908493041992 ;  /* 0x3f3504f324867820 */ /* 0x000fe20000400000 */
[----:B------:R-:W-:Y:S01]  /*3ab0*/  @P3 LOP3.LUT R107, R110, 0x80000000, R125, 0xb8, !PT ;  /* 0x800000006e6b3812 */ /* 0x000fe200078eb87d */
[----:B------:R-:W-:Y:S01]  /*3ac0*/  FMUL R36, R36, 0.5 ;  /* 0x3f00000024247820 */ /* 0x000fe20000400000 */
[----:B------:R-:W-:Y:S01]  /*3ad0*/  @P5 LOP3.LUT R108, R111, 0x80000000, R120, 0xb8, !PT ;  /* 0x800000006f6c5812 */ /* 0x000fe200078eb878 */
[C---:B------:R-:W-:Y:S01]  /*3ae0*/  FMUL R111, R132.reuse, R132 ;  /* 0x00000084846f7220 */ /* 0x040fe20000400000 */
[----:B------:R-:W-:Y:S01]  /*3af0*/  FSETP.GE.AND P3, PT, |R132|, 1.0029599666595458984, PT ;  /* 0x3f8060fe8400780b */ /* 0x000fe20003f66200 */
[----:B------:R-:W-:Y:S01]  /*3b00*/  FMUL R119, R134, R134 ;  /* 0x0000008686777220 */ /* 0x000fe20000400000 */
[----:B------:R-:W-:Y:S01]  /*3b10*/  FSEL R35, |R130|, R35, P2 ;  /* 0x0000002382237208 */ /* 0x000fe20001000200 */
[----:B------:R-:W-:Y:S01]  /*3b20*/  FADD R108, R108, 1 ;  /* 0x3f8000006c6c7421 */ /* 0x000fe20000000000 */
[----:B------:R-:W-:Y:S01]  /*3b30*/  FSEL R110, R0, 8.4834944573231041431e-05, P2 ;  /* 0x38b1e96a006e7808 */ /* 0x000fe20001000000 */
[----:B------:R-:W-:Y:S01]  /*3b40*/  FMUL R109, R109, 0.5 ;  /* 0x3f0000006d6d7820 */ /* 0x000fe20000400000 */
[----:B------:R-:W-:Y:S01]  /*3b50*/  FSEL R114, -R3, -0.00082130916416645050049, P2 ;  /* 0xba574d2003727808 */ /* 0x000fe20001000100 */
[----:B------:R-:W-:Y:S01]  /*3b60*/  FADD R107, R107, 1 ;  /* 0x3f8000006b6b7421 */ /* 0x000fe20000000000 */
[----:B------:R-:W-:Y:S01]  /*3b70*/  FSEL R117, |R132|, R111, P3 ;  /* 0x0000006f84757208 */ /* 0x000fe20001800200 */
[----:B------:R-:W-:Y:S01]  /*3b80*/  FMUL R106, R106, R105 ;  /* 0x000000696a6a7220 */ /* 0x000fe20000400000 */
[----:B------:R-:W-:Y:S01]  /*3b90*/  FSEL R118, R0, 8.4834944573231041431e-05, P3 ;  /* 0x38b1e96a00767808 */ /* 0x000fe20001800000 */
[----:B------:R-:W-:Y:S01]  /*3ba0*/  FFMA R110, R35, R110, R114 ;  /* 0x0000006e236e7223 */ /* 0x000fe20000000072 */
[----:B------:R-:W-:Y:S01]  /*3bb0*/  FSEL R120, -R3, -0.00082130916416645050049, P3 ;  /* 0xba574d2003787808 */ /* 0x000fe20001800100 */
[----:B------:R-:W-:Y:S01]  /*3bc0*/  FMUL R32, R107, R32 ;  /* 0x000000206b207220 */ /* 0x000fe20000400000 */
[----:B------:R-:W-:-:S02]  /*3bd0*/  FSETP.GE.AND P5, PT, |R134|, 1.0029599666595458984, PT ;  /* 0x3f8060fe8600780b */ /* 0x000fc40003fa6200 */
[----:B------:R-:W-:Y:S01]  /*3be0*/  FSEL R114, R12, 0.0052134888246655464172, P2 ;  /* 0x3baad5ea0c727808 */ /* 0x000fe20001000000 */
[----:B------:R-:W-:Y:S01]  /*3bf0*/  FFMA R120, R117, R118, R120 ;  /* 0x0000007675787223 */ /* 0x000fe20000000078 */
[----:B------:R-:W-:Y:S02]  /*3c00*/  FSEL R119, |R134|, R119, P5 ;  /* 0x0000007786777208 */ /* 0x000fe40002800200 */
[----:B------:R-:W-:Y:S01]  /*3c10*/  FSEL R124, R0, 8.4834944573231041431e-05, P5 ;  /* 0x38b1e96a007c7808 */ /* 0x000fe20002800000 */
[----:B------:R-:W-:Y:S01]  /*3c20*/  FFMA R110, R35, R110, R114 ;  /* 0x0000006e236e7223 */ /* 0x000fe20000000072 */
[----:B------:R-:W-:Y:S02]  /*3c30*/  FSEL R126, -R3, -0.00082130916416645050049, P5 ;  /* 0xba574d20037e7808 */ /* 0x000fe40002800100 */
[C---:B------:R-:W-:Y:S02]  /*3c40*/  FSEL R122, R12.reuse, 0.0052134888246655464172, P3 ;  /* 0x3baad5ea0c7a7808 */ /* 0x040fe40001800000 */
[----:B------:R-:W-:Y:S01]  /*3c50*/  FSEL R118, -R13, -0.026868773624300956726, P2 ;  /* 0xbcdc1be70d767808 */ /* 0x000fe20001000100 */
[----:B------:R-:W-:Y:S01]  /*3c60*/  FFMA R124, R119, R124, R126 ;  /* 0x0000007c777c7223 */ /* 0x000fe2000000007e */
[----:B------:R-:W-:Y:S01]  /*3c70*/  FSEL R128, R12, 0.0052134888246655464172, P5 ;  /* 0x3baad5ea0c807808 */ /* 0x000fe20002800000 */
[----:B------:R-:W-:Y:S01]  /*3c80*/  FFMA R120, R117, R120, R122 ;  /* 0x0000007875787223 */ /* 0x000fe2000000007a */
[C---:B------:R-:W-:Y:S01]  /*3c90*/  FSEL R114, R14.reuse, 0.11284004896879196167, P2 ;  /* 0x3de718af0e727808 */ /* 0x040fe20001000000 */
        /* <DEDUP_REMOVED lines=23> */
[----:B------:R-:W-:Y:S01]  /*3e10*/  FSEL R117, R20, 0.12837915122509002686, P5 ;  /* 0x3e0375d314757808 */ /* 0x000fe20002800000 */
[C---:B------:R-:W-:Y:S01]  /*3e20*/  FFMA R120, R119.reuse, R122, R120 ;  /* 0x0000007a77787223 */ /* 0x040fe20000000078 */
[----:B------:R-:W1:Y:S01]  /*3e30*/  @P2 MUFU.EX2 R35, R110 ;  /* 0x0000006e00232308 */ /* 0x000e620000000800 */
[----:B------:R-:W-:Y:S01]  /*3e40*/  FFMA R114, R114, R111, R111 ;  /* 0x0000006f72727223 */ /* 0x000fe2000000006f */
[----:B------:R-:W-:Y:S01]  /*3e50*/  FSEL R111, -|R134|, R134, P5 ;  /* 0x00000086866f7208 */ /* 0x000fe20002800300 */
[----:B------:R-:W-:Y:S01]  /*3e60*/  FFMA R120, R119, R120, R117 ;  /* 0x0000007877787223 */ /* 0x000fe20000000075 */
[----:B------:R-:W-:-:S03]  /*3e70*/  IMAD.U32 R118, R7, 0x10000, RZ ;  /* 0x0001000007767824 */ /* 0x000fc600078e00ff */
[----:B------:R-:W-:Y:S01]  /*3e80*/  FFMA R111, R120, R111, R111 ;  /* 0x0000006f786f7223 */ /* 0x000fe2000000006f */
[----:B------:R-:W2:Y:S01]  /*3e90*/  @P3 MUFU.EX2 R117, R114 ;  /* 0x0000007200753308 */ /* 0x000ea20000000800 */
[----:B------:R-:W-:Y:S01]  /*3ea0*/  LOP3.LUT R120, R7, 0xffff0000, RZ, 0xc0, !PT ;  /* 0xffff000007787812 */ /* 0x000fe200078ec0ff */
[----:B------:R-:W-:-:S04]  /*3eb0*/  FMUL R7, R89, R6 ;  /* 0x0000000659077220 */ /* 0x000fc80000400000 */
[C---:B------:R-:W-:Y:S01]  /*3ec0*/  FFMA R121, R90.reuse, R37, R7 ;  /* 0x000000255a797223 */ /* 0x040fe20000000007 */
[----:B------:R-:W-:Y:S01]  /*3ed0*/  FMUL R6, R89, R120 ;  /* 0x0000007859067220 */ /* 0x000fe20000400000 */
[----:B------:R-:W3:Y:S01]  /*3ee0*/  @P5 MUFU.EX2 R119, R111 ;  /* 0x0000006f00775308 */ /* 0x000ee20000000800 */
[----:B-1----:R-:W-:Y:S02]  /*3ef0*/  @P2 FADD R35, -R35, 1 ;  /* 0x3f80000023232421 */ /* 0x002fe40000000100 */
[----:B------:R-:W-:-:S03]  /*3f00*/  FFMA R125, R90, R39, R6 ;  /* 0x000000275a7d7223 */ /* 0x000fc60000000006 */
[----:B------:R-:W-:Y:S01]  /*3f10*/  @P2 LOP3.LUT R110, R35, 0x80000000, R130, 0xb8, !PT ;  /* 0x80000000236e2812 */ /* 0x000fe200078eb882 */
[----:B------:R-:W-:Y:S01]  /*3f20*/  FMUL R35, R89, R118 ;  /* 0x0000007659237220 */ /* 0x000fe20000400000 */
[----:B------:R-:W-:Y:S01]  /*3f30*/  FMUL R138, R125, 0.70710676908493041992 ;  /* 0x3f3504f37d8a7820 */ /* 0x000fe20000400000 */
[----:B--2---:R-:W-:Y:S02]  /*3f40*/  @P3 FADD R117, -R117, 1 ;  /* 0x3f80000075753421 */ /* 0x004fe40000000100 */
[----:B------:R-:W-:Y:S01]  /*3f50*/  FFMA R123, R90, R38, R35 ;  /* 0x000000265a7b7223 */ /* 0x000fe20000000023 */
[----:B------:R-:W-:Y:S02]  /*3f60*/  FADD R110, R110, 1 ;  /* 0x3f8000006e6e7421 */ /* 0x000fe40000000000 */
[----:B------:R-:W-:Y:S01]  /*3f70*/  @P3 LOP3.LUT R114, R117, 0x80000000, R132, 0xb8, !PT ;  /* 0x8000000075723812 */ /* 0x000fe200078eb884 */
[----:B------:R-:W-:Y:S01]  /*3f80*/  FMUL R132, R121, 0.70710676908493041992 ;  /* 0x3f3504f379847820 */ /* 0x000fe20000400000 */
[----:B------:R-:W-:Y:S01]  /*3f90*/  FMUL R136, R123, 0.70710676908493041992 ;  /* 0x3f3504f37b887820 */ /* 0x000fe20000400000 */
[----:B---3--:R-:W-:-:S02]  /*3fa0*/  @P5 FADD R119, -R119, 1 ;  /* 0x3f80000077775421 */ /* 0x008fc40000000100 */
[C---:B------:R-:W-:Y:S01]  /*3fb0*/  FMUL R37, R132.reuse, R132 ;  /* 0x0000008484257220 */ /* 0x040fe20000400000 */
[----:B------:R-:W-:Y:S01]  /*3fc0*/  FSETP.GE.AND P2, PT, |R132|, 1.0029599666595458984, PT ;  /* 0x3f8060fe8400780b */ /* 0x000fe20003f46200 */
[C---:B------:R-:W-:Y:S01]  /*3fd0*/  FMUL R39, R136.reuse, R136 ;  /* 0x0000008888277220 */ /* 0x040fe20000400000 */
[----:B------:R-:W-:Y:S01]  /*3fe0*/  FSETP.GE.AND P3, PT, |R136|, 1.0029599666595458984, PT ;  /* 0x3f8060fe8800780b */ /* 0x000fe20003f66200 */
[----:B------:R-:W-:Y:S01]  /*3ff0*/  FADD R114, R114, 1 ;  /* 0x3f80000072727421 */ /* 0x000fe20000000000 */
[----:B------:R-:W-:Y:S02]  /*4000*/  FSEL R37, |R132|, R37, P2 ;  /* 0x0000002584257208 */ /* 0x000fe40001000200 */
[----:B------:R-:W-:Y:S01]  /*4010*/  FSEL R38, R0, 8.4834944573231041431e-05, P2 ;  /* 0x38b1e96a00267808 */ /* 0x000fe20001000000 */
[----:B------:R-:W-:Y:S01]  /*4020*/  FMUL R109, R114, R109 ;  /* 0x0000006d726d7220 */ /* 0x000fe20000400000 */
[----:B------:R-:W-:Y:S02]  /*4030*/  FSEL R118, -R3, -0.00082130916416645050049, P2 ;  /* 0xba574d2003767808 */ /* 0x000fe40001000100 */
[----:B------:R-:W-:Y:S01]  /*4040*/  @P5 LOP3.LUT R111, R119, 0x80000000, R134, 0xb8, !PT ;  /* 0x80000000776f5812 */ /* 0x000fe200078eb886 */
[----:B------:R-:W-:Y:S01]  /*4050*/  FMUL R119, R138, R138 ;  /* 0x0000008a8a777220 */ /* 0x000fe20000400000 */
[----:B------:R-:W-:Y:S01]  /*4060*/  FSEL R117, |R136|, R39, P3 ;  /* 0x0000002788757208 */ /* 0x000fe20001800200 */
[----:B------:R-:W-:Y:S01]  /*4070*/  FFMA R38, R37, R38, R118 ;  /* 0x0000002625267223 */ /* 0x000fe20000000076 */
[----:B------:R-:W-:Y:S01]  /*4080*/  FSEL R120, R0, 8.4834944573231041431e-05, P3 ;  /* 0x38b1e96a00787808 */ /* 0x000fe20001800000 */
[----:B------:R-:W-:Y:S01]  /*4090*/  FADD R111, R111, 1 ;  /* 0x3f8000006f6f7421 */ /* 0x000fe20000000000 */
[----:B------:R-:W-:-:S02]  /*40a0*/  FSEL R122, -R3, -0.00082130916416645050049, P3 ;  /* 0xba574d20037a7808 */ /* 0x000fc40001800100 */
[----:B------:R-:W-:Y:S01]  /*40b0*/  FSETP.GE.AND P5, PT, |R138|, 1.0029599666595458984, PT ;  /* 0x3f8060fe8a00780b */ /* 0x000fe20003fa6200 */
[----:B------:R-:W-:Y:S01]  /*40c0*/  FMUL R111, R111, R36 ;  /* 0x000000246f6f7220 */ /* 0x000fe20000400000 */
[----:B------:R-:W-:Y:S01]  /*40d0*/  FSEL R118, R12, 0.0052134888246655464172, P2 ;  /* 0x3baad5ea0c767808 */ /* 0x000fe20001000000 */
[----:B------:R-:W-:Y:S01]  /*40e0*/  FFMA R122, R117, R120, R122 ;  /* 0x00000078757a7223 */ /* 0x000fe2000000007a */
[----:B------:R-:W-:Y:S02]  /*40f0*/  FSEL R119, |R138|, R119, P5 ;  /* 0x000000778a777208 */ /* 0x000fe40002800200 */
[----:B------:R-:W-:Y:S01]  /*4100*/  FSEL R126, R0, 8.4834944573231041431e-05, P5 ;  /* 0x38b1e96a007e7808 */ /* 0x000fe20002800000 */
[----:B------:R-:W-:Y:S01]  /*4110*/  FFMA R38, R37, R38, R118 ;  /* 0x0000002625267223 */ /* 0x000fe20000000076 */
[----:B------:R-:W-:Y:S02]  /*4120*/  FSEL R128, -R3, -0.00082130916416645050049, P5 ;  /* 0xba574d2003807808 */ /* 0x000fe40002800100 */
[----:B------:R-:W-:-:S02]  /*4130*/  FSEL R124, R12, 0.0052134888246655464172, P3 ;  /* 0x3baad5ea0c7c7808 */ /* 0x000fc40001800000 */
        /* <DEDUP_REMOVED lines=12> */
[----:B------:R-:W-:Y:S01]  /*4200*/  FSEL R128, -R13, -0.026868773624300956726, P5 ;  /* 0xbcdc1be70d807808 */ /* 0x000fe20002800100 */
[----:B------:R-:W-:Y:S01]  /*4210*/  FFMA R38, R37, R38, R120 ;  /* 0x0000002625267223 */ /* 0x000fe20000000078 */
[----:B------:R-:W-:Y:S01]  /*4220*/  FSEL R118, R20, 0.12837915122509002686, P2 ;  /* 0x3e0375d314767808 */ /* 0x000fe20001000000 */
[----:B------:R-:W-:Y:S01]  /*4230*/  FFMA R122, R117, R122, R126 ;  /* 0x0000007a757a7223 */ /* 0x000fe2000000007e */
[----:B------:R-:W-:Y:S01]  /*4240*/  FSEL R120, R15, -0.37612664699554443359, P3 ;  /* 0xbec093ac0f787808 */ /* 0x000fe20001800000 */
        /* <DEDUP_REMOVED lines=11> */
[----:B------:R-:W-:Y:S01]  /*4300*/  FSEL R120, -|R138|, R138, P5 ;  /* 0x0000008a8a787208 */ /* 0x000fe20002800300 */
[----:B------:R-:W-:Y:S01]  /*4310*/  FFMA R38, R38, R39, R39 ;  /* 0x0000002726267223 */ /* 0x000fe20000000027 */
[----:B------:R-:W-:Y:S01]  /*4320*/  FSEL R39, -|R136|, R136, P3 ;  /* 0x0000008888277208 */ /* 0x000fe20001800300 */
[----:B------:R-:W-:-:S02]  /*4330*/  FFMA R117, R119, R122, R117 ;  /* 0x0000007a77757223 */ /* 0x000fc40000000075 */
[----:B------:R-:W1:Y:S02]  /*4340*/  @P2 MUFU.EX2 R37, R38 ;  /* 0x0000002600252308 */ /* 0x000e640000000800 */
[----:B------:R-:W-:Y:S01]  /*4350*/  FFMA R117, R117, R120, R120 ;  /* 0x0000007875757223 */ /* 0x000fe20000000078 */
[----:B------:R-:W-:Y:S01]  /*4360*/  FFMA R118, R118, R39, R39 ;  /* 0x0000002776767223 */ /* 0x000fe20000000027 */
[----:B------:R-:W-:-:S04]  /*4370*/  LOP3.LUT R120, R18, 0xff, RZ, 0xc0, !PT ;  /* 0x000000ff12787812 */ /* 0x000fc800078ec0ff */
[----:B------:R-:W2:Y:S01]  /*4380*/  @P5 MUFU.EX2 R119, R117 ;  /* 0x0000007500775308 */ /* 0x000ea20000000800 */
[----:B------:R-:W-:-:S07]  /*4390*/  VIADD R120, R120, 0x1f ;  /* 0x0000001f78787836 */ /* 0x000fce0000000000 */
[----:B------:R-:W3:Y:S01]  /*43a0*/  @P3 MUFU.EX2 R39, R118 ;  /* 0x0000007600273308 */ /* 0x000ee20000000800 */
[----:B-1----:R-:W-:-:S05]  /*43b0*/  @P2 FADD R37, -R37, 1 ;  /* 0x3f80000025252421 */ /* 0x002fca0000000100 */
[----:B------:R-:W-:Y:S01]  /*43c0*/  @P2 LOP3.LUT R38, R37, 0x80000000, R132, 0xb8, !PT ;  /* 0x8000000025262812 */ /* 0x000fe200078eb884 */
[----:B------:R-:W-:Y:S01]  /*43d0*/  FMUL R37, R24, 0.5 ;  /* 0x3f00000018257820 */ /* 0x000fe20000400000 */
[----:B------:R-:W-:Y:S01]  /*43e0*/  FMUL R24, R95, 0.5 ;  /* 0x3f0000005f187820 */ /* 0x000fe20000400000 */
[----:B--2---:R-:W-:Y:S01]  /*43f0*/  @P5 FADD R119, -R119, 1 ;  /* 0x3f80000077775421 */ /* 0x004fe20000000100 */
[----:B------:R-:W-:Y:S01]  /*4400*/  FMUL R95, R99, R26 ;  /* 0x0000001a635f7220 */ /* 0x000fe20000400000 */
[----:B------:R-:W-:Y:S01]  /*4410*/  FMUL R94, R94, R37 ;  /* 0x000000255e5e7220 */ /* 0x000fe20000400000 */
[----:B------:R-:W-:Y:S01]  /*4420*/  FMUL R97, R97, R24 ;  /* 0x0000001861617220 */ /* 0x000fe20000400000 */
[----:B------:R-:W-:Y:S01]  /*4430*/  FMUL R37, R100, 0.5 ;  /* 0x3f00000064257820 */ /* 0x000fe20000400000 */
[----:B------:R-:W-:Y:S01]  /*4440*/  @P5 LOP3.LUT R117, R119, 0x80000000, R138, 0xb8, !PT ;  /* 0x8000000077755812 */ /* 0x000fe200078eb88a */
[----:B------:R-:W-:Y:S01]  /*4450*/  FMUL R24, R101, 0.5 ;  /* 0x3f00000065187820 */ /* 0x000fe20000400000 */
[----:B------:R-:W-:Y:S01]  /*4460*/  FMUL R101, R108, R33 ;  /* 0x000000216c657220 */ /* 0x000fe20000400000 */
[----:B---3--:R-:W-:Y:S01]  /*4470*/  @P3 FADD R39, -R39, 1 ;  /* 0x3f80000027273421 */ /* 0x008fe20000000100 */
[----:B------:R-:W-:Y:S01]  /*4480*/  FMUL R102, R102, R37 ;  /* 0x0000002566667220 */ /* 0x000fe20000400000 */
[----:B------:R-:W-:Y:S01]  /*4490*/  FMUL R103, R103, R24 ;  /* 0x0000001867677220 */ /* 0x000fe20000400000 */
[----:B------:R-:W-:Y:S01]  /*44a0*/  FMUL R33, R121, 0.5 ;  /* 0x3f00000079217820 */ /* 0x000fe20000400000 */
[----:B------:R-:W-:Y:S01]  /*44b0*/  FADD R38, R38, 1 ;  /* 0x3f80000026267421 */ /* 0x000fe20000000000 */
[----:B------:R-:W-:Y:S01]  /*44c0*/  @P3 LOP3.LUT R118, R39, 0x80000000, R136, 0xb8, !PT ;  /* 0x8000000027763812 */ /* 0x000fe200078eb888 */
[----:B------:R-:W-:Y:S01]  /*44d0*/  FMUL R39, R96, 0.5 ;  /* 0x3f00000060277820 */ /* 0x000fe20000400000 */
[----:B------:R-:W-:Y:S01]  /*44e0*/  FMUL R37, R34, 0.5 ;  /* 0x3f00000022257820 */ /* 0x000fe20000400000 */
[----:B------:R-:W-:Y:S01]  /*44f0*/  FMUL R24, R125, 0.5 ;  /* 0x3f0000007d187820 */ /* 0x000fe20000400000 */
[----:B------:R-:W-:Y:S01]  /*4500*/  FADD R117, R117, 1 ;  /* 0x3f80000075757421 */ /* 0x000fe20000000000 */
[----:B------:R-:W-:Y:S01]  /*4510*/  FMUL R98, R98, R39 ;  /* 0x0000002762627220 */ /* 0x000fe20000400000 */
[----:B------:R-:W-:Y:S01]  /*4520*/  FMUL R39, R30, 0.5 ;  /* 0x3f0000001e277820 */ /* 0x000fe20000400000 */
[----:B------:R-:W-:Y:S01]  /*4530*/  FMUL R30, R38, R33 ;  /* 0x00000021261e7220 */ /* 0x000fe20000400000 */
[----:B------:R-:W-:Y:S01]  /*4540*/  FMUL R110, R110, R37 ;  /* 0x000000256e6e7220 */ /* 0x000fe20000400000 */
[----:B------:R-:W-:Y:S01]  /*4550*/  FMUL R99, R117, R24 ;  /* 0x0000001875637220 */ /* 0x000fe20000400000 */
[----:B------:R-:W-:-:S02]  /*4560*/  IMAD.MOV.U32 R33, RZ, RZ, 0x20 ;  /* 0x00000020ff217424 */ /* 0x000fc400078e00ff */
[----:B------:R-:W-:Y:S01]  /*4570*/  FMUL R37, R123, 0.5 ;  /* 0x3f0000007b257820 */ /* 0x000fe20000400000 */
[----:B------:R-:W-:Y:S01]  /*4580*/  FADD R118, R118, 1 ;  /* 0x3f80000076767421 */ /* 0x000fe20000000000 */
[----:B------:R-:W-:Y:S01]  /*4590*/  LOP3.LUT P3, RZ, R18, 0x4, RZ, 0xc0, !PT ;  /* 0x0000000412ff7812 */ /* 0x000fe2000786c0ff */
[----:B------:R-:W-:Y:S01]  /*45a0*/  FMUL R39, R104, R39 ;  /* 0x0000002768277220 */ /* 0x000fe20000400000 */
[----:B------:R-:W-:Y:S01]  /*45b0*/  LEA R24, R91, UR51, 0x1 ;  /* 0x000000335b187c11 */ /* 0x000fe2000f8e08ff */
[----:B------:R-:W-:Y:S01]  /*45c0*/  FMUL R118, R118, R37 ;  /* 0x0000002576767220 */ /* 0x000fe20000400000 */
[----:B------:R-:W-:Y:S02]  /*45d0*/  SEL R33, R33, 0xffffffe0, !P3 ;  /* 0xffffffe021217807 */ /* 0x000fe40005800000 */
[----:B------:R-:W-:Y:S02]  /*45e0*/  IADD3 R26, R24, 0x200, RZ ;  /* 0x00000200181a7810 */ /* 0x000fe40007ffe0ff */
[----:B------:R-:W-:-:S02]  /*45f0*/  F2FP.BF16.F32.PACK_AB R37, R95, R98 ;  /* 0x000000625f25723e */ /* 0x000fc400000010ff */
[----:B------:R-:W-:Y:S02]  /*4600*/  F2FP.BF16.F32.PACK_AB R36, R97, R94 ;  /* 0x0000005e6124723e */ /* 0x000fe400000010ff */
[----:B------:R-:W-:Y:S02]  /*4610*/  F2FP.BF16.F32.PACK_AB R38, R103, R102 ;  /* 0x000000666726723e */ /* 0x000fe400000010ff */
[----:B------:R-:W-:Y:S02]  /*4620*/  F2FP.BF16.F32.PACK_AB R39, R106, R39 ;  /* 0x000000276a27723e */ /* 0x000fe400000010ff */
[----:B------:R-:W-:Y:S01]  /*4630*/  F2FP.BF16.F32.PACK_AB R98, R30, R111 ;  /* 0x0000006f1e62723e */ /* 0x000fe200000010ff */
[----:B------:R-:W-:Y:S01]  /*4640*/  IMAD.IADD R30, R26, 0x1, R33 ;  /* 0x000000011a1e7824 */ /* 0x000fe200078e0221 */
[----:B------:R-:W-:Y:S01]  /*4650*/  F2FP.BF16.F32.PACK_AB R96, R101, R32 ;  /* 0x000000206560723e */ /* 0x000fe200000010ff */
[----:B------:R1:W-:Y:S01]  /*4660*/  STSM.16.M88.4 [R24+0x200], R36 ;  /* 0x0002002418007844 */ /* 0x0003e20000000200 */
[----:B------:R-:W-:-:S02]  /*4670*/  F2FP.BF16.F32.PACK_AB R97, R109, R110 ;  /* 0x0000006e6d61723e */ /* 0x000fc400000010ff */
[----:B------:R-:W-:Y:S02]  /*4680*/  F2FP.BF16.F32.PACK_AB R99, R99, R118 ;  /* 0x000000766363723e */ /* 0x000fe400000010ff */
[----:B------:R-:W-:-:S03]  /*4690*/  ISETP.GT.U32.AND P2, PT, R120, 0x3e, PT ;  /* 0x0000003e7800780c */ /* 0x000fc60003f44070 */
[----:B------:R1:W-:Y:S01]  /*46a0*/  STSM.16.M88.4 [R30], R96 ;  /* 0x000000601e007844 */ /* 0x0003e20000000200 */
[----:B------:R-:W-:Y:S01]  /*46b0*/  @!PT LDS RZ, [RZ] ;  /* 0x00000000fffff984 */ /* 0x000fe20000000800 */
[----:B------:R-:W-:Y:S01]  /*46c0*/  @!PT LDS RZ, [RZ] ;  /* 0x00000000fffff984 */ /* 0x000fe20000000800 */
[----:B------:R-:W-:Y:S01]  /*46d0*/  @!PT LDS RZ, [RZ] ;  /* 0x00000000fffff984 */ /* 0x000fe20000000800 */
[----:B------:R-:W-:Y:S01]  /*46e0*/  @!PT LDS RZ, [RZ] ;  /* 0x00000000fffff984 */ /* 0x000fe20000000800 */
[----:B------:R2:W-:Y:S06]  /*46f0*/  MEMBAR.ALL.CTA ;  /* 0x0000000000007992 */ /* 0x0005ec0000008000 */
[----:B--2---:R-:W2:Y:S02]  /*4700*/  FENCE.VIEW.ASYNC.S ;  /* 0x00000000000073c6 */ /* 0x004ea40000000000 */
[----:B--2---:R-:W-:Y:S06]  /*4710*/  BAR.SYNC.DEFER_BLOCKING 0x1, 0x100 ;  /* 0x0044000000007b1d */ /* 0x004fec0000010000 */
[----:B------:R-:W-:Y:S05]  /*4720*/  @P2 BRA `(.L_x_52) ;  /* 0x0000000000182947 */ /* 0x000fea0003800000 */
[----:B------:R-:W-:Y:S02]  /*4730*/  UIADD3 UR4, UP0, UR52, 0x4f0, URZ ;  /* 0x000004f034047890 */ /* 0x000fe4000ff1e03f */
[----:B------:R-:W-:Y:S02]  /*4740*/  UIADD3 UR44, UR51, 0x200, URZ ;  /* 0x00000200332c7890 */ /* 0x000fe4000fffe03f */
[----:B------:R-:W-:-:S09]  /*4750*/  UIADD3.X UR5, URZ, UR53, URZ, UP0, !UPT ;  /* 0x000000353f057290 */ /* 0x000fd200087fe43f */
[----:B------:R2:W-:Y:S01]  /*4760*/  UTMASTG.3D [UR44], [UR4] ;  /* 0x0000002c040073b5 */ /* 0x0005e20008010000 */
[----:B------:R0:W-:Y:S01]  /*4770*/  UTMACMDFLUSH ;  /* 0x00000000000079b7 */ /* 0x0001e20000000000 */
[----:B--2---:R-:W-:-:S04]  /*4780*/  DEPBAR.LE SB0, 0x1 ;  /* 0x000080400000791a */ /* 0x004fc80000000000 */
.L_x_52:
[----:B------:R-:W-:Y:S05]  /*4790*/  BSYNC B0 ;  /* 0x0000000000007941 */ /* 0x000fea0003800000 */
.L_x_51:
[----:B------:R-:W-:Y:S01]  /*47a0*/  BAR.SYNC.DEFER_BLOCKING 0x1, 0x100 ;  /* 0x0044000000007b1d */ /* 0x000fe20000010000 */
[----:B------:R-:W-:-:S13]  /*47b0*/  ISETP.NE.AND P5, PT, RZ, UR43, PT ;  /* 0x0000002bff007c0c */ /* 0x000fda000bfa5270 */
[----:B------:R-:W-:Y:S05]  /*47c0*/  @!P5 BRA `(.L_x_53) ;  /* 0x000000000034d947 */ /* 0x000fea0003800000 */
[----:B------:R-:W-:Y:S04]  /*47d0*/  BSSY B0, `(.L_x_54) ;  /* 0x0000009000007945 */ /* 0x000fe80003800000 */
[----:B------:R-:W-:Y:S05]  /*47e0*/  @P0 BRA `(.L_x_55) ;  /* 0x00000000001c0947 */ /* 0x000fea0003800000 */
[----:B------:R-:W-:-:S13]  /*47f0*/  ISETP.NE.AND P5, PT, R113, 0x3, PT ;  /* 0x000000037100780c */ /* 0x000fda0003fa5270 */
[----:B------:R-:W-:Y:S05]  /*4800*/  @!P5 BRA `(.L_x_56) ;  /* 0x000000000004d947 */ /* 0x000fea0003800000 */
[----:B------:R-:W-:Y:S01]  /*4810*/  BPT.TRAP 0x1 ;  /* 0x000000040000795c */ /* 0x000fe20000300000 */
.L_x_56:
[----:B------:R-:W-:-:S04]  /*4820*/  ULEA UR4, UR42, UR51, 0x3 ;  /* 0x000000332a047291 */ /* 0x000fc8000f8e183f */
[----:B------:R-:W-:-:S04]  /*4830*/  UIADD3 UR4, UR4, 0x80, URZ ;  /* 0x0000008004047890 */ /* 0x000fc8000fffe03f */
[----:B------:R-:W-:-:S09]  /*4840*/  UPRMT UR4, UR50, 0x654, UR4 ;  /* 0x0000065432047896 */ /* 0x000fd20008000004 */
[----:B------:R-:W-:Y:S03]  /*4850*/  SYNCS.ARRIVE.TRANS64.RED.A1T0 RZ, [UR4], RZ ;  /* 0x000000ffffff79a7 */ /* 0x000fe60008100404 */
.L_x_55:
[----:B------:R-:W-:Y:S05]  /*4860*/  BSYNC B0 ;  /* 0x0000000000007941 */ /* 0x000fea0003800000 */
.L_x_54:
[----:B------:R-:W-:-:S04]  /*4870*/  UIADD3 UR42, UR42, 0x1, URZ ;  /* 0x000000012a2a7890 */ /* 0x000fc8000fffe03f */
[----:B------:R-:W-:-:S04]  /*4880*/  UISETP.NE.AND UP0, UPT, UR42, 0x4, UPT ;  /* 0x000000042a00788c */ /* 0x000fc8000bf05270 */
[----:B------:R-:W-:-:S12]  /*4890*/  USEL UR42, UR42, URZ, UP0 ;  /* 0x0000003f2a2a7287 */ /* 0x000fd80008000000 */
.L_x_53:
[----:B------:R-:W-:Y:S04]  /*48a0*/  BSSY B0, `(.L_x_57) ;  /* 0x0000033000007945 */ /* 0x000fe80003800000 */
[----:B------:R-:W-:Y:S05]  /*48b0*/  @P0 BRA `(.L_x_58) ;  /* 0x0000000000c40947 */ /* 0x000fea0003800000 */
[----:B------:R-:W-:-:S13]  /*48c0*/  ISETP.NE.AND P5, PT, R113, 0x3, PT ;  /* 0x000000037100780c */ /* 0x000fda0003fa5270 */
[----:B------:R-:W-:Y:S05]  /*48d0*/  @!P5 BRA `(.L_x_59) ;  /* 0x000000000004d947 */ /* 0x000fea0003800000 */
[----:B------:R-:W-:Y:S01]  /*48e0*/  BPT.TRAP 0x1 ;  /* 0x000000040000795c */ /* 0x000fe20000300000 */
.L_x_59:
[----:B-1----:R-:W-:Y:S01]  /*48f0*/  LEA R30, R21, UR51, 0x3 ;  /* 0x00000033151e7c11 */ /* 0x002fe2000f8e18ff */
[----:B------:R-:W-:Y:S01]  /*4900*/  BSSY B1, `(.L_x_60) ;  /* 0x0000004000017945 */ /* 0x000fe20003800000 */
[----:B------:R-:W-:-:S04]  /*4910*/  SHF.L.U32 R37, R92, 0x1f, RZ ;  /* 0x0000001f5c257819 */ /* 0x000fc800000006ff */
[----:B------:R-:W1:Y:S02]  /*4920*/  SYNCS.PHASECHK.TRANS64.TRYWAIT P5, [R30+URZ+0x60], R37 ;  /* 0x000060251e0075a7 */ /* 0x000e6400080a017f */
[----:B-1----:R-:W-:Y:S05]  /*4930*/  @!P5 BRA `(.L_x_61) ;  /* 0x0000009000dcd947 */ /* 0x002fea0003800000 */
.L_x_169:
[----:B------:R-:W-:Y:S05]  /*4940*/  BSYNC B1 ;  /* 0x0000000000017941 */ /* 0x000fea0003800000 */
.L_x_60:
[----:B------:R-:W-:Y:S05]  /*4950*/  @P4 BRA `(.L_x_62) ;  /* 0x0000000000984947 */ /* 0x000fea0003800000 */
[----:B------:R-:W-:Y:S01]  /*4960*/  IMAD R4, R21, 0x2000, R26 ;  /* 0x0000200015047824 */ /* 0x000fe200078e021a */
[----:B------:R-:W-:Y:S05]  /*4970*/  WARPSYNC.ALL ;  /* 0x0000000000007948 */ /* 0x000fea0003800000 */
[C---:B------:R-:W-:Y:S01]  /*4980*/  VIADD R5, R4.reuse, 0x20 ;  /* 0x0000002004057836 */ /* 0x040fe20000000000 */
[----:B------:R-:W-:Y:S01]  /*4990*/  @P3 IADD3 R5, R4, -0x20, RZ ;  /* 0xffffffe004053810 */ /* 0x000fe20007ffe0ff */
[----:B------:R-:W2:Y:S04]  /*49a0*/  LDSM.16.M88.4 R8, [R4] ;  /* 0x000000000408783b */ /* 0x000ea80000000200 */
[----:B------:R-:W3:Y:S01]  /*49b0*/  LDSM.16.M88.4 R96, [R5] ;  /* 0x000000000560783b */ /* 0x000ee20000000200 */
[C---:B--2---:R-:W-:Y:S01]  /*49c0*/  IMAD.U32 R6, R8.reuse, 0x10000, RZ ;  /* 0x0001000008067824 */ /* 0x044fe200078e00ff */
[----:B------:R-:W-:Y:S01]  /*49d0*/  LOP3.LUT R8, R8, 0xffff0000, RZ, 0xc0, !PT ;  /* 0xffff000008087812 */ /* 0x000fe200078ec0ff */
[----:B------:R-:W-:Y:S01]  /*49e0*/  IMAD.U32 R32, R10, 0x10000, RZ ;  /* 0x000100000a207824 */ /* 0x000fe200078e00ff */
[----:B-1----:R-:W-:Y:S01]  /*49f0*/  LOP3.LUT R30, R9, 0xffff0000, RZ, 0xc0, !PT ;  /* 0xffff0000091e7812 */ /* 0x002fe200078ec0ff */
[----:B---3--:R-:W-:Y:S01]  /*4a00*/  IMAD.U32 R4, R96, 0x10000, RZ ;  /* 0x0001000060047824 */ /* 0x008fe200078e00ff */
[----:B------:R-:W-:Y:S01]  /*4a10*/  LOP3.LUT R10, R10, 0xffff0000, RZ, 0xc0, !PT ;  /* 0xffff00000a0a7812 */ /* 0x000fe200078ec0ff */
[----:B------:R-:W-:Y:S01]  /*4a20*/  IMAD.U32 R100, R98, 0x10000, RZ ;  /* 0x0001000062647824 */ /* 0x000fe200078e00ff */
[----:B------:R-:W-:Y:S01]  /*4a30*/  SHF.L.U32 R34, R11, 0x10, RZ ;  /* 0x000000100b227819 */ /* 0x000fe200000006ff */
[----:B------:R-:W-:Y:S01]  /*4a40*/  IMAD.U32 R28, R9, 0x10000, RZ ;  /* 0x00010000091c7824 */ /* 0x000fe200078e00ff */
[----:B------:R-:W-:Y:S01]  /*4a50*/  LOP3.LUT R36, R11, 0xffff0000, RZ, 0xc0, !PT ;  /* 0xffff00000b247812 */ /* 0x000fe200078ec0ff */
[----:B------:R-:W-:Y:S01]  /*4a60*/  IMAD.U32 R38, R97, 0x10000, RZ ;  /* 0x0001000061267824 */ /* 0x000fe200078e00ff */
[----:B------:R-:W-:Y:S01]  /*4a70*/  LOP3.LUT R96, R96, 0xffff0000, RZ, 0xc0, !PT ;  /* 0xffff000060607812 */ /* 0x000fe200078ec0ff */
[----:B------:R-:W-:Y:S01]  /*4a80*/  FMUL R23, R89, R6 ;  /* 0x0000000659177220 */ /* 0x000fe20000400000 */
[----:B------:R-:W-:Y:S01]  /*4a90*/  LOP3.LUT R94, R97, 0xffff0000, RZ, 0xc0, !PT ;  /* 0xffff0000615e7812 */ /* 0x000fe200078ec0ff */
[C---:B------:R-:W-:Y:S01]  /*4aa0*/  FMUL R9, R89.reuse, R8 ;  /* 0x0000000859097220 */ /* 0x040fe20000400000 */
[----:B------:R-:W-:Y:S01]  /*4ab0*/  LOP3.LUT R98, R98, 0xffff0000, RZ, 0xc0, !PT ;  /* 0xffff000062627812 */ /* 0x000fe200078ec0ff */
[----:B------:R-:W-:Y:S01]  /*4ac0*/  FMUL R93, R89, R28 ;  /* 0x0000001c595d7220 */ /* 0x000fe20000400000 */
[----:B------:R-:W-:Y:S01]  /*4ad0*/  SHF.L.U32 R102, R99, 0x10, RZ ;  /* 0x0000001063667819 */ /* 0x000fe200000006ff */
[----:B------:R-:W-:Y:S01]  /*4ae0*/  FMUL R11, R89, R4 ;  /* 0x00000004590b7220 */ /* 0x000fe20000400000 */
[----:B------:R-:W-:Y:S01]  /*4af0*/  LOP3.LUT R104, R99, 0xffff0000, RZ, 0xc0, !PT ;  /* 0xffff000063687812 */ /* 0x000fe200078ec0ff */
[C---:B------:R-:W-:Y:S01]  /*4b00*/  FMUL R8, R89.reuse, R30 ;  /* 0x0000001e59087220 */ /* 0x040fe20000400000 */
        /* <DEDUP_REMOVED lines=10> */
[----:B------:R-:W-:-:S07]  /*4bb0*/  FMUL R6, R89, R104 ;  /* 0x0000006859067220 */ /* 0x000fce0000400000 */
.L_x_62:
[----:B------:R-:W-:-:S07]  /*4bc0*/  VIADD R21, R21, 0x1 ;  /* 0x0000000115157836 */ /* 0x000fce0000000000 */
.L_x_58:
[----:B------:R-:W-:Y:S05]  /*4bd0*/  BSYNC B0 ;  /* 0x0000000000007941 */ /* 0x000fea0003800000 */
.L_x_57:
[C---:B------:R-:W-:Y:S01]  /*4be0*/  FFMA R42, R90.reuse, R42, R93 ;  /* 0x0000002a5a2a7223 */ /* 0x040fe2000000005d */
[C---:B------:R-:W-:Y:S01]  /*4bf0*/  FFMA R43, R90.reuse, R43, R8 ;  /* 0x0000002b5a2b7223 */ /* 0x040fe20000000008 */
[C---:B------:R-:W-:Y:S01]  /*4c00*/  FFMA R44, R90.reuse, R44, R27 ;  /* 0x0000002c5a2c7223 */ /* 0x040fe2000000001b */
[----:B------:R-:W-:Y:S01]  /*4c10*/  FFMA R45, R90, R45, R10 ;  /* 0x0000002d5a2d7223 */ /* 0x000fe2000000000a */
[----:B------:R-:W-:Y:S01]  /*4c20*/  FMUL R95, R42, 0.70710676908493041992 ;  /* 0x3f3504f32a5f7820 */ /* 0x000fe20000400000 */
[----:B-1----:R-:W-:Y:S01]  /*4c30*/  FMUL R97, R43, 0.70710676908493041992 ;  /* 0x3f3504f32b617820 */ /* 0x002fe20000400000 */
[C---:B------:R-:W-:Y:S01]  /*4c40*/  FFMA R46, R90.reuse, R46, R25 ;  /* 0x0000002e5a2e7223 */ /* 0x040fe20000000019 */
[----:B------:R-:W-:Y:S01]  /*4c50*/  FMUL R96, R45, 0.70710676908493041992 ;  /* 0x3f3504f32d607820 */ /* 0x000fe20000400000 */
[C---:B------:R-:W-:Y:S01]  /*4c60*/  FMUL R30, R95.reuse, R95 ;  /* 0x0000005f5f1e7220 */ /* 0x040fe20000400000 */
[C---:B------:R-:W-:Y:S01]  /*4c70*/  FSETP.GE.AND P5, PT, |R95|.reuse, 1.0029599666595458984, PT ;  /* 0x3f8060fe5f00780b */ /* 0x040fe20003fa6200 */
[C---:B------:R-:W-:Y:S01]  /*4c80*/  FFMA R47, R90.reuse, R47, R29 ;  /* 0x0000002f5a2f7223 */ /* 0x040fe2000000001d */
[C---:B------:R-:W-:Y:S01]  /*4c90*/  FFMA R48, R90.reuse, R48, R11 ;  /* 0x000000305a307223 */ /* 0x040fe2000000000b */
[----:B------:R-:W-:Y:S01]  /*4ca0*/  FFMA R49, R90, R49, R4 ;  /* 0x000000315a317223 */ /* 0x000fe20000000004 */
[----:B------:R-:W-:Y:S01]  /*4cb0*/  FSEL R30, |R95|, R30, P5 ;  /* 0x0000001e5f1e7208 */ /* 0x000fe20002800200 */
[----:B------:R-:W-:Y:S01]  /*4cc0*/  FMUL R98, R47, 0.70710676908493041992 ;  /* 0x3f3504f32f627820 */ /* 0x000fe20000400000 */
[----:B------:R-:W-:Y:S01]  /*4cd0*/  FSEL R37, R0, 8.4834944573231041431e-05, P5 ;  /* 0x38b1e96a00257808 */ /* 0x000fe20002800000 */
[----:B------:R-:W-:Y:S01]  /*4ce0*/  FMUL R99, R48, 0.70710676908493041992 ;  /* 0x3f3504f330637820 */ /* 0x000fe20000400000 */
[----:B------:R-:W-:Y:S01]  /*4cf0*/  FSEL R39, -R3, -0.00082130916416645050049, P5 ;  /* 0xba574d2003277808 */ /* 0x000fe20002800100 */
[----:B------:R-:W-:Y:S01]  /*4d00*/  FMUL R100, R49, 0.70710676908493041992 ;  /* 0x3f3504f331647820 */ /* 0x000fe20000400000 */
[----:B------:R-:W-:Y:S01]  /*4d10*/  FSEL R32, R12, 0.0052134888246655464172, P5 ;  /* 0x3baad5ea0c207808 */ /* 0x000fe20002800000 */
[----:B------:R-:W-:Y:S01]  /*4d20*/  FFMA R50, R90, R50, R5 ;  /* 0x000000325a327223 */ /* 0x000fe20000000005 */
[----:B------:R-:W-:Y:S01]  /*4d30*/  FSEL R34, -R13, -0.026868773624300956726, P5 ;  /* 0xbcdc1be70d227808 */ /* 0x000fe20002800100 */
[----:B------:R-:W-:Y:S01]  /*4d40*/  FFMA R37, R30, R37, R39 ;  /* 0x000000251e257223 */ /* 0x000fe20000000027 */
[----:B------:R-:W-:Y:S01]  /*4d50*/  FSEL R39, -|R95|, R95, P5 ;  /* 0x0000005f5f277208 */ /* 0x000fe20002800300 */
[----:B------:R-:W-:Y:S01]  /*4d60*/  FMUL R101, R50, 0.70710676908493041992 ;  /* 0x3f3504f332657820 */ /* 0x000fe20000400000 */
[----:B------:R-:W-:Y:S01]  /*4d70*/  FFMA R51, R90, R51, R28 ;  /* 0x000000335a337223 */ /* 0x000fe2000000001c */
[----:B------:R-:W-:Y:S01]  /*4d80*/  FFMA R37, R30, R37, R32 ;  /* 0x000000251e257223 */ /* 0x000fe20000000020 */
[----:B------:R-:W-:Y:S01]  /*4d90*/  FSEL R32, R14, 0.11284004896879196167, P5 ;  /* 0x3de718af0e207808 */ /* 0x000fe20002800000 */
[----:B------:R-:W-:Y:S01]  /*4da0*/  FFMA R52, R90, R52, R31 ;  /* 0x000000345a347223 */ /* 0x000fe2000000001f */
[----:B------:R-:W-:Y:S01]  /*4db0*/  FMUL R102, R51, 0.70710676908493041992 ;  /* 0x3f3504f333667820 */ /* 0x000fe20000400000 */
[----:B------:R-:W-:Y:S01]  /*4dc0*/  FFMA R37, R30, R37, R34 ;  /* 0x000000251e257223 */ /* 0x000fe20000000022 */
[----:B------:R-:W-:Y:S01]  /*4dd0*/  FSEL R34, R15, -0.37612664699554443359, P5 ;  /* 0xbec093ac0f227808 */ /* 0x000fe20002800000 */
[----:B------:R-:W-:Y:S01]  /*4de0*/  FMUL R103, R52, 0.70710676908493041992 ;  /* 0x3f3504f334677820 */ /* 0x000fe20000400000 */
[----:B------:R-:W-:Y:S01]  /*4df0*/  FFMA R53, R90, R53, R7 ;  /* 0x000000355a357223 */ /* 0x000fe20000000007 */
[----:B------:R-:W-:Y:S01]  /*4e00*/  FFMA R37, R30, R37, R32 ;  /* 0x000000251e257223 */ /* 0x000fe20000000020 */
[----:B------:R-:W-:Y:S01]  /*4e10*/  FSEL R32, R20, 0.12837915122509002686, P5 ;  /* 0x3e0375d314207808 */ /* 0x000fe20002800000 */
[----:B------:R-:W-:Y:S01]  /*4e20*/  FFMA R106, R90, R54, R35 ;  /* 0x000000365a6a7223 */ /* 0x000fe20000000023 */
[----:B------:R-:W-:Y:S01]  /*4e30*/  FMUL R105, R53, 0.70710676908493041992 ;  /* 0x3f3504f335697820 */ /* 0x000fe20000400000 */
[----:B------:R-:W-:Y:S01]  /*4e40*/  FFMA R37, R30, R37, R34 ;  /* 0x000000251e257223 */ /* 0x000fe20000000022 */
[----:B------:R-:W-:Y:S01]  /*4e50*/  FMUL R34, R97, R97 ;  /* 0x0000006161227220 */ /* 0x000fe20000400000 */
[----:B------:R-:W-:Y:S01]  /*4e60*/  FFMA R107, R90, R55, R6 ;  /* 0x000000375a6b7223 */ /* 0x000fe20000000006 */
[----:B------:R-:W-:Y:S01]  /*4e70*/  FMUL R43, R43, 0.5 ;  /* 0x3f0000002b2b7820 */ /* 0x000fe20000400000 */
[----:B------:R-:W-:Y:S01]  /*4e80*/  FFMA R30, R30, R37, R32 ;  /* 0x000000251e1e7223 */ /* 0x000fe20000000020 */
[----:B------:R-:W-:Y:S01]  /*4e90*/  FMUL R48, R48, 0.5 ;  /* 0x3f00000030307820 */ /* 0x000fe20000400000 */
[----:B------:R-:W-:Y:S01]  /*4ea0*/  FMUL R45, R45, 0.5 ;  /* 0x3f0000002d2d7820 */ /* 0x000fe20000400000 */
[----:B------:R-:W-:Y:S01]  /*4eb0*/  FMUL R47, R47, 0.5 ;  /* 0x3f0000002f2f7820 */ /* 0x000fe20000400000 */
[----:B------:R-:W-:Y:S01]  /*4ec0*/  FFMA R30, R30, R39, R39 ;  /* 0x000000271e1e7223 */ /* 0x000fe20000000027 */
[----:B------:R-:W-:Y:S01]  /*4ed0*/  FMUL R49, R49, 0.5 ;  /* 0x3f00000031317820 */ /* 0x000fe20000400000 */
[----:B------:R-:W-:Y:S01]  /*4ee0*/  FMUL R50, R50, 0.5 ;  /* 0x3f00000032327820 */ /* 0x000fe20000400000 */
[----:B------:R-:W-:Y:S01]  /*4ef0*/  FMUL R51, R51, 0.5 ;  /* 0x3f00000033337820 */ /* 0x000fe20000400000 */
[----:B------:R-:W1:Y:S01]  /*4f00*/  @P5 MUFU.EX2 R32, R30 ;  /* 0x0000001e00205308 */ /* 0x000e620000000800 */
[----:B------:R-:W-:Y:S01]  /*4f10*/  FMUL R52, R52, 0.5 ;  /* 0x3f00000034347820 */ /* 0x000fe20000400000 */
[----:B------:R-:W-:Y:S01]  /*4f20*/  FMUL R53, R53, 0.5 ;  /* 0x3f00000035357820 */ /* 0x000fe20000400000 */
[----:B------:R-:W-:Y:S05]  /*4f30*/  WARPSYNC.ALL ;  /* 0x0000000000007948 */ /* 0x000fea0003800000 */
[----:B------:R-:W-:Y:S01]  /*4f40*/  BSSY B0, `(.L_x_63) ;  /* 0x0000188000007945 */ /* 0x000fe20003800000 */
[----:B-1----:R-:W-:-:S05]  /*4f50*/  @P5 FADD R32, -R32, 1 ;  /* 0x3f80000020205421 */ /* 0x002fca0000000100 */
[----:B------:R-:W-:Y:S01]  /*4f60*/  @P5 LOP3.LUT R30, R32, 0x80000000, R95, 0xb8, !PT ;  /* 0x80000000201e5812 */ /* 0x000fe200078eb85f */
[----:B------:R-:W-:Y:S01]  /*4f70*/  FMUL R95, R44, 0.70710676908493041992 ;  /* 0x3f3504f32c5f7820 */ /* 0x000fe20000400000 */
[----:B------:R-:W-:-:S03]  /*4f80*/  FSETP.GE.AND P5, PT, |R97|, 1.0029599666595458984, PT ;  /* 0x3f8060fe6100780b */ /* 0x000fc60003fa6200 */
[----:B------:R-:W-:Y:S01]  /*4f90*/  FADD R30, R30, 1 ;  /* 0x3f8000001e1e7421 */ /* 0x000fe20000000000 */
[----:B------:R-:W-:Y:S02]  /*4fa0*/  FSEL R34, |R97|, R34, P5 ;  /* 0x0000002261227208 */ /* 0x000fe40002800200 */
[----:B------:R-:W-:Y:S02]  /*4fb0*/  FSEL R37, R0, 8.4834944573231041431e-05, P5 ;  /* 0x38b1e96a00257808 */ /* 0x000fe40002800000 */
[----:B------:R-:W-:Y:S02]  /*4fc0*/  FSEL R39, -R3, -0.00082130916416645050049, P5 ;  /* 0xba574d2003277808 */ /* 0x000fe40002800100 */
[----:B------:R-:W-:Y:S02]  /*4fd0*/  FSEL R32, R12, 0.0052134888246655464172, P5 ;  /* 0x3baad5ea0c207808 */ /* 0x000fe40002800000 */
[----:B------:R-:W-:Y:S01]  /*4fe0*/  FSEL R36, -R13, -0.026868773624300956726, P5 ;  /* 0xbcdc1be70d247808 */ /* 0x000fe20002800100 */
[----:B------:R-:W-:Y:S01]  /*4ff0*/  FFMA R37, R34, R37, R39 ;  /* 0x0000002522257223 */ /* 0x000fe20000000027 */
[----:B------:R-:W-:-:S03]  /*5000*/  FSEL R39, -|R97|, R97, P5 ;  /* 0x0000006161277208 */ /* 0x000fc60002800300 */
[----:B------:R-:W-:Y:S01]  /*5010*/  FFMA R37, R34, R37, R32 ;  /* 0x0000002522257223 */ /* 0x000fe20000000020 */
[----:B------:R-:W-:-:S03]  /*5020*/  FSEL R32, R14, 0.11284004896879196167, P5 ;  /* 0x3de718af0e207808 */ /* 0x000fc60002800000 */
[----:B------:R-:W-:Y:S01]  /*5030*/  FFMA R37, R34, R37, R36 ;  /* 0x0000002522257223 */ /* 0x000fe20000000024 */
[----:B------:R-:W-:-:S03]  /*5040*/  FSEL R36, R15, -0.37612664699554443359, P5 ;  /* 0xbec093ac0f247808 */ /* 0x000fc60002800000 */
[----:B------:R-:W-:Y:S01]  /*5050*/  FFMA R37, R34, R37, R32 ;  /* 0x0000002522257223 */ /* 0x000fe20000000020 */
[----:B------:R-:W-:-:S03]  /*5060*/  FSEL R32, R20, 0.12837915122509002686, P5 ;  /* 0x3e0375d314207808 */ /* 0x000fc60002800000 */
[----:B------:R-:W-:Y:S01]  /*5070*/  FFMA R37, R34, R37, R36 ;  /* 0x0000002522257223 */ /* 0x000fe20000000024 */
[----:B------:R-:W-:-:S03]  /*5080*/  FMUL R36, R95, R95 ;  /* 0x0000005f5f247220 */ /* 0x000fc60000400000 */
[----:B------:R-:W-:-:S04]  /*5090*/  FFMA R32, R34, R37, R32 ;  /* 0x0000002522207223 */ /* 0x000fc80000000020 */
[----:B------:R-:W-:-:S04]  /*50a0*/  FFMA R32, R32, R39, R39 ;  /* 0x0000002720207223 */ /* 0x000fc80000000027 */
[----:B------:R-:W1:Y:S02]  /*50b0*/  @P5 MUFU.EX2 R34, R32 ;  /* 0x0000002000225308 */ /* 0x000e640000000800 */
[----:B-1----:R-:W-:-:S05]  /*50c0*/  @P5 FADD R34, -R34, 1 ;  /* 0x3f80000022225421 */ /* 0x002fca0000000100 */
[----:B------:R-:W-:Y:S01]  /*50d0*/  @P5 LOP3.LUT R32, R34, 0x80000000, R97, 0xb8, !PT ;  /* 0x8000000022205812 */ /* 0x000fe200078eb861 */
[C---:B------:R-:W-:Y:S01]  /*50e0*/  FMUL R97, R46.reuse, 0.70710676908493041992 ;  /* 0x3f3504f32e617820 */ /* 0x040fe20000400000 */
[C---:B------:R-:W-:Y:S01]  /*50f0*/  FSETP.GE.AND P5, PT, |R95|.reuse, 1.0029599666595458984, PT ;  /* 0x3f8060fe5f00780b */ /* 0x040fe20003fa6200 */
[----:B------:R-:W-:Y:S02]  /*5100*/  FMUL R46, R46, 0.5 ;  /* 0x3f0000002e2e7820 */ /* 0x000fe40000400000 */
[----:B------:R-:W-:Y:S01]  /*5110*/  FADD R32, R32, 1 ;  /* 0x3f80000020207421 */ /* 0x000fe20000000000 */
[----:B------:R-:W-:Y:S02]  /*5120*/  FSEL R36, |R95|, R36, P5 ;  /* 0x000000245f247208 */ /* 0x000fe40002800200 */
[----:B------:R-:W-:Y:S02]  /*5130*/  FSEL R37, R0, 8.4834944573231041431e-05, P5 ;  /* 0x38b1e96a00257808 */ /* 0x000fe40002800000 */
[----:B------:R-:W-:-:S02]  /*5140*/  FSEL R39, -R3, -0.00082130916416645050049, P5 ;  /* 0xba574d2003277808 */ /* 0x000fc40002800100 */
        /* <DEDUP_REMOVED lines=10> */
[----:B------:R-:W-:-:S04]  /*51f0*/  FFMA R37, R36, R37, R38 ;  /* 0x0000002524257223 */ /* 0x000fc80000000026 */
[----:B------:R-:W-:-:S04]  /*5200*/  FFMA R34, R36, R37, R34 ;  /* 0x0000002524227223 */ /* 0x000fc80000000022 */
[----:B------:R-:W-:-:S04]  /*5210*/  FFMA R34, R34, R39, R39 ;  /* 0x0000002722227223 */ /* 0x000fc80000000027 */
[----:B------:R-:W1:Y:S02]  /*5220*/  @P5 MUFU.EX2 R36, R34 ;  /* 0x0000002200245308 */ /* 0x000e640000000800 */
[----:B-1----:R-:W-:-:S05]  /*5230*/  @P5 FADD R36, -R36, 1 ;  /* 0x3f80000024245421 */ /* 0x002fca0000000100 */
[----:B------:R-:W-:Y:S01]  /*5240*/  @P5 LOP3.LUT R34, R36, 0x80000000, R95, 0xb8, !PT ;  /* 0x8000000024225812 */ /* 0x000fe200078eb85f */
[C---:B------:R-:W-:Y:S01]  /*5250*/  FMUL R36, R96.reuse, R96 ;  /* 0x0000006060247220 */ /* 0x040fe20000400000 */
        /* <DEDUP_REMOVED lines=25> */
[----:B------:R-:W-:Y:S01]  /*53f0*/  FSEL R38, R0, 8.4834944573231041431e-05, P5 ;  /* 0x38b1e96a00267808 */ /* 0x000fe20002800000 */
[----:B------:R-:W-:Y:S01]  /*5400*/  FMUL R45, R36, R45 ;  /* 0x0000002d242d7220 */ /* 0x000fe20000400000 */
        /* <DEDUP_REMOVED lines=23> */
[----:B------:R-:W-:Y:S01]  /*5580*/  FSEL R95, -R3, -0.00082130916416645050049, P5 ;  /* 0xba574d20035f7808 */ /* 0x000fe20002800100 */
[----:B------:R-:W-:Y:S01]  /*5590*/  FMUL R37, R106, 0.5 ;  /* 0x3f0000006a257820 */ /* 0x000fe20000400000 */
        /* <DEDUP_REMOVED lines=133> */
[----:B------:R-:W-:Y:S01]  /*5df0*/  FSETP.GE.AND P5, PT, |R105|, 1.0029599666595458984, PT ;  /* 0x3f8060fe6900780b */ /* 0x000fe20003fa6200 */
[----:B------:R-:W-:Y:S02]  /*5e00*/  FMUL R103, R106, 0.70710676908493041992 ;  /* 0x3f3504f36a677820 */ /* 0x000fe40000400000 */
[----:B------:R-:W-:Y:S01]  /*5e10*/  FADD R97, R97, 1 ;  /* 0x3f80000061617421 */ /* 0x000fe20000000000 */
[----:B------:R-:W-:Y:S01]  /*5e20*/  FSEL R98, |R105|, R98, P5 ;  /* 0x0000006269627208 */ /* 0x000fe20002800200 */
[----:B------:R-:W-:Y:S01]  /*5e30*/  FMUL R54, R103, R103 ;  /* 0x0000006767367220 */ /* 0x000fe20000400000 */
[----:B------:R-:W-:Y:S02]  /*5e40*/  FSEL R99, R0, 8.4834944573231041431e-05, P5 ;  /* 0x38b1e96a00637808 */ /* 0x000fe40002800000 */
[----:B------:R-:W-:-:S02]  /*5e50*/  FSEL R101, -R3, -0.00082130916416645050049, P5 ;  /* 0xba574d2003657808 */ /* 0x000fc40002800100 */
[----:B------:R-:W-:Y:S02]  /*5e60*/  FSEL R100, R12, 0.0052134888246655464172, P5 ;  /* 0x3baad5ea0c647808 */ /* 0x000fe40002800000 */
[----:B------:R-:W-:Y:S01]  /*5e70*/  FSEL R102, -R13, -0.026868773624300956726, P5 ;  /* 0xbcdc1be70d667808 */ /* 0x000fe20002800100 */
[----:B------:R-:W-:-:S04]  /*5e80*/  FFMA R99, R98, R99, R101 ;  /* 0x0000006362637223 */ /* 0x000fc80000000065 */
[----:B------:R-:W-:Y:S01]  /*5e90*/  FFMA R99, R98, R99, R100 ;  /* 0x0000006362637223 */ /* 0x000fe20000000064 */
[----:B------:R-:W-:-:S03]  /*5ea0*/  FSEL R100, R14, 0.11284004896879196167, P5 ;  /* 0x3de718af0e647808 */ /* 0x000fc60002800000 */
[----:B------:R-:W-:Y:S01]  /*5eb0*/  FFMA R99, R98, R99, R102 ;  /* 0x0000006362637223 */ /* 0x000fe20000000066 */
[----:B------:R-:W-:-:S03]  /*5ec0*/  FSEL R102, R15, -0.37612664699554443359, P5 ;  /* 0xbec093ac0f667808 */ /* 0x000fc60002800000 */
[----:B------:R-:W-:Y:S01]  /*5ed0*/  FFMA R99, R98, R99, R100 ;  /* 0x0000006362637223 */ /* 0x000fe20000000064 */
[----:B------:R-:W-:-:S03]  /*5ee0*/  FSEL R100, R20, 0.12837915122509002686, P5 ;  /* 0x3e0375d314647808 */ /* 0x000fc60002800000 */
[----:B------:R-:W-:Y:S01]  /*5ef0*/  FFMA R99, R98, R99, R102 ;  /* 0x0000006362637223 */ /* 0x000fe20000000066 */
[----:B------:R-:W-:-:S03]  /*5f00*/  FSEL R102, -|R105|, R105, P5 ;  /* 0x0000006969667208 */ /* 0x000fc60002800300 */
[----:B------:R-:W-:-:S04]  /*5f10*/  FFMA R99, R98, R99, R100 ;  /* 0x0000006362637223 */ /* 0x000fc80000000064 */
[----:B------:R-:W-:-:S04]  /*5f20*/  FFMA R102, R99, R102, R102 ;  /* 0x0000006663667223 */ /* 0x000fc80000000066 */
[----:B------:R-:W1:Y:S02]  /*5f30*/  @P5 MUFU.EX2 R98, R102 ;  /* 0x0000006600625308 */ /* 0x000e640000000800 */
[----:B-1----:R-:W-:-:S05]  /*5f40*/  @P5 FADD R98, -R98, 1 ;  /* 0x3f80000062625421 */ /* 0x002fca0000000100 */
[----:B------:R-:W-:Y:S01]  /*5f50*/  @P5 LOP3.LUT R102, R98, 0x80000000, R105, 0xb8, !PT ;  /* 0x8000000062665812 */ /* 0x000fe200078eb869 */
[----:B------:R-:W-:Y:S01]  /*5f60*/  FFMA R105, R90, R41, R9 ;  /* 0x000000295a697223 */ /* 0x000fe20000000009 */
[----:B------:R-:W-:-:S03]  /*5f70*/  FSETP.GE.AND P5, PT, |R103|, 1.0029599666595458984, PT ;  /* 0x3f8060fe6700780b */ /* 0x000fc60003fa6200 */
[----:B------:R-:W-:Y:S01]  /*5f80*/  FMUL R108, R105, 0.70710676908493041992 ;  /* 0x3f3504f3696c7820 */ /* 0x000fe20000400000 */
[----:B------:R-:W-:Y:S01]  /*5f90*/  FSEL R54, |R103|, R54, P5 ;  /* 0x0000003667367208 */ /* 0x000fe20002800200 */
[----:B------:R-:W-:Y:S01]  /*5fa0*/  FADD R102, R102, 1 ;  /* 0x3f80000066667421 */ /* 0x000fe20000000000 */
[----:B------:R-:W-:Y:S01]  /*5fb0*/  FSEL R99, R0, 8.4834944573231041431e-05, P5 ;  /* 0x38b1e96a00637808 */ /* 0x000fe20002800000 */
[----:B------:R-:W-:Y:S01]  /*5fc0*/  FMUL R41, R108, R108 ;  /* 0x0000006c6c297220 */ /* 0x000fe20000400000 */
[----:B------:R-:W-:Y:S01]  /*5fd0*/  FSEL R101, -R3, -0.00082130916416645050049, P5 ;  /* 0xba574d2003657808 */ /* 0x000fe20002800100 */
[----:B------:R-:W-:Y:S01]  /*5fe0*/  FMUL R53, R102, R53 ;  /* 0x0000003566357220 */ /* 0x000fe20000400000 */
        /* <DEDUP_REMOVED lines=12> */
[----:B------:R-:W-:Y:S01]  /*60b0*/  FFMA R100, R98, R101, R101 ;  /* 0x0000006562647223 */ /* 0x000fe20000000065 */
[----:B------:R-:W-:-:S03]  /*60c0*/  FMUL R101, R107, 0.70710676908493041992 ;  /* 0x3f3504f36b657820 */ /* 0x000fc60000400000 */
[----:B------:R-:W1:Y:S02]  /*60d0*/  @P5 MUFU.EX2 R54, R100 ;  /* 0x0000006400365308 */ /* 0x000e640000000800 */
[----:B-1----:R-:W-:-:S05]  /*60e0*/  @P5 FADD R54, -R54, 1 ;  /* 0x3f80000036365421 */ /* 0x002fca0000000100 */
[----:B------:R-:W-:Y:S01]  /*60f0*/  @P5 LOP3.LUT R100, R54, 0x80000000, R103, 0xb8, !PT ;  /* 0x8000000036645812 */ /* 0x000fe200078eb867 */
[C---:B------:R-:W-:Y:S01]  /*6100*/  FMUL R54, R101.reuse, R101 ;  /* 0x0000006565367220 */ /* 0x040fe20000400000 */
[C---:B------:R-:W-:Y:S01]  /*6110*/  FSETP.GE.AND P5, PT, |R101|.reuse, 1.0029599666595458984, PT ;  /* 0x3f8060fe6500780b */ /* 0x040fe20003fa6200 */
[----:B------:R-:W-:Y:S02]  /*6120*/  FFMA R103, R90, R40, R23 ;  /* 0x000000285a677223 */ /* 0x000fe40000000017 */
[----:B------:R-:W-:Y:S01]  /*6130*/  FADD R100, R100, 1 ;  /* 0x3f80000064647421 */ /* 0x000fe20000000000 */
[----:B------:R-:W-:Y:S02]  /*6140*/  FSEL R54, |R101|, R54, P5 ;  /* 0x0000003665367208 */ /* 0x000fe40002800200 */
[----:B------:R-:W-:Y:S01]  /*6150*/  FSEL R55, R0, 8.4834944573231041431e-05, P5 ;  /* 0x38b1e96a00377808 */ /* 0x000fe20002800000 */
[----:B------:R-:W-:Y:S01]  /*6160*/  FMUL R100, R100, R37 ;  /* 0x0000002564647220 */ /* 0x000fe20000400000 */
        /* <DEDUP_REMOVED lines=17> */
[----:B------:R-:W-:Y:S01]  /*6280*/  FMUL R101, R103, 0.70710676908493041992 ;  /* 0x3f3504f367657820 */ /* 0x000fe20000400000 */
[----:B------:R-:W-:-:S03]  /*6290*/  FSETP.GE.AND P5, PT, |R108|, 1.0029599666595458984, PT ;  /* 0x3f8060fe6c00780b */ /* 0x000fc60003fa6200 */
[----:B------:R-:W-:Y:S01]  /*62a0*/  FMUL R40, R101, R101 ;  /* 0x0000006565287220 */ /* 0x000fe20000400000 */
[----:B------:R-:W-:Y:S01]  /*62b0*/  FSEL R41, |R108|, R41, P5 ;  /* 0x000000296c297208 */ /* 0x000fe20002800200 */
[----:B------:R-:W-:Y:S01]  /*62c0*/  FADD R104, R104, 1 ;  /* 0x3f80000068687421 */ /* 0x000fe20000000000 */
[----:B------:R-:W-:Y:S02]  /*62d0*/  FSEL R54, R0, 8.4834944573231041431e-05, P5 ;  /* 0x38b1e96a00367808 */ /* 0x000fe40002800000 */
[----:B------:R-:W-:Y:S02]  /*62e0*/  FSEL R98, -R3, -0.00082130916416645050049, P5 ;  /* 0xba574d2003627808 */ /* 0x000fe40002800100 */
        /* <DEDUP_REMOVED lines=15> */
[----:B------:R-:W-:Y:S02]  /*63e0*/  @P5 LOP3.LUT R99, R41, 0x80000000, R108, 0xb8, !PT ;  /* 0x8000000029635812 */ /* 0x000fe400078eb86c */
        /* <DEDUP_REMOVED lines=8> */
[----:B------:R-:W-:Y:S01]  /*6470*/  FMUL R55, R42, 0.5 ;  /* 0x3f0000002a377820 */ /* 0x000fe20000400000 */
[----:B------:R-:W-:-:S02]  /*6480*/  FMUL R42, R97, R52 ;  /* 0x00000034612a7220 */ /* 0x000fc40000400000 */
[----:B------:R-:W-:Y:S01]  /*6490*/  FFMA R41, R40, R41, R54 ;  /* 0x0000002928297223 */ /* 0x000fe20000000036 */
[----:B------:R-:W-:Y:S01]  /*64a0*/  FSEL R54, R14, 0.11284004896879196167, P5 ;  /* 0x3de718af0e367808 */ /* 0x000fe20002800000 */
[----:B------:R-:W-:Y:S01]  /*64b0*/  FMUL R55, R30, R55 ;  /* 0x000000371e377220 */ /* 0x000fe20000400000 */
[----:B------:R-:W-:Y:S01]  /*64c0*/  FMUL R30, R103, 0.5 ;  /* 0x3f000000671e7820 */ /* 0x000fe20000400000 */
[C---:B------:R-:W-:Y:S01]  /*64d0*/  FFMA R41, R40.reuse, R41, R98 ;  /* 0x0000002928297223 */ /* 0x040fe20000000062 */
[----:B------:R-:W-:Y:S02]  /*64e0*/  FSEL R98, R15, -0.37612664699554443359, P5 ;  /* 0xbec093ac0f627808 */ /* 0x000fe40002800000 */
[----:B------:R-:W-:Y:S01]  /*64f0*/  F2FP.BF16.F32.PACK_AB R42, R53, R42 ;  /* 0x0000002a352a723e */ /* 0x000fe200000010ff */
        /* <DEDUP_REMOVED lines=9> */
[----:B------:R-:W-:Y:S01]  /*6590*/  FMUL R40, R32, R43 ;  /* 0x0000002b20287220 */ /* 0x000fe20000400000 */
[----:B------:R-:W-:Y:S01]  /*65a0*/  FMUL R101, R44, 0.5 ;  /* 0x3f0000002c657820 */ /* 0x000fe20000400000 */
[----:B------:R-:W-:Y:S01]  /*65b0*/  FMUL R32, R105, 0.5 ;  /* 0x3f00000069207820 */ /* 0x000fe20000400000 */
[----:B------:R-:W-:Y:S01]  /*65c0*/  FMUL R43, R104, R39 ;  /* 0x00000027682b7220 */ /* 0x000fe20000400000 */
[----:B------:R-:W-:Y:S01]  /*65d0*/  FADD R41, R41, 1 ;  /* 0x3f80000029297421 */ /* 0x000fe20000000000 */
[----:B------:R-:W-:Y:S01]  /*65e0*/  FMUL R34, R34, R101 ;  /* 0x0000006522227220 */ /* 0x000fe20000400000 */
[----:B------:R-:W-:Y:S01]  /*65f0*/  FMUL R99, R99, R32 ;  /* 0x0000002063637220 */ /* 0x000fe20000400000 */
[----:B------:R-:W-:Y:S01]  /*6600*/  F2FP.BF16.F32.PACK_AB R37, R40, R55 ;  /* 0x000000372825723e */ /* 0x000fe200000010ff */
[----:B------:R-:W-:Y:S01]  /*6610*/  FMUL R30, R41, R30 ;  /* 0x0000001e291e7220 */ /* 0x000fe20000400000 */
[----:B------:R-:W-:-:S02]  /*6620*/  F2FP.BF16.F32.PACK_AB R39, R47, R46 ;  /* 0x0000002e2f27723e */ /* 0x000fc400000010ff */
[----:B------:R-:W-:Y:S02]  /*6630*/  F2FP.BF16.F32.PACK_AB R38, R45, R34 ;  /* 0x000000222d26723e */ /* 0x000fe400000010ff */
[----:B------:R-:W-:Y:S02]  /*6640*/  F2FP.BF16.F32.PACK_AB R36, R99, R30 ;  /* 0x0000001e6324723e */ /* 0x000fe400000010ff */
[----:B------:R-:W-:Y:S02]  /*6650*/  F2FP.BF16.F32.PACK_AB R40, R49, R48 ;  /* 0x000000303128723e */ /* 0x000fe400000010ff */
[----:B------:R-:W-:Y:S01]  /*6660*/  F2FP.BF16.F32.PACK_AB R41, R51, R50 ;  /* 0x000000323329723e */ /* 0x000fe200000010ff */
[----:B------:R1:W-:Y:S01]  /*6670*/  STSM.16.M88.4 [R24+0x2200], R36 ;  /* 0x0022002418007844 */ /* 0x0003e20000000200 */
[----:B------:R-:W-:Y:S02]  /*6680*/  F2FP.BF16.F32.PACK_AB R43, R43, R100 ;  /* 0x000000642b2b723e */ /* 0x000fe400000010ff */
[----:B------:R-:W-:-:S05]  /*6690*/  IADD3 R30, R33, 0x2200, R24 ;  /* 0x00002200211e7810 */ /* 0x000fca0007ffe018 */
        /* <DEDUP_REMOVED lines=11> */
[----:B------:R-:W-:Y:S02]  /*6750*/  UIADD3 UR4, UR51, 0x2200, URZ ;  /* 0x0000220033047890 */ /* 0x000fe4000fffe03f */
[----:B------:R-:W-:Y:S01]  /*6760*/  UIADD3.X UR9, URZ, UR53, URZ, UP0, !UPT ;  /* 0x000000353f097290 */ /* 0x000fe200087fe43f */
[----:B------:R-:W-:Y:S01]  /*6770*/  UMOV UR6, UR46 ;  /* 0x0000002e00067c82 */ /* 0x000fe20008000000 */
[----:B------:R-:W-:-:S07]  /*6780*/  UMOV UR7, UR47 ;  /* 0x0000002f00077c82 */ /* 0x000fce0008000000 */
[----:B------:R2:W-:Y:S01]  /*6790*/  UTMASTG.3D [UR4], [UR8] ;  /* 0x00000004080073b5 */ /* 0x0005e20008010000 */
[----:B------:R0:W-:Y:S01]  /*67a0*/  UTMACMDFLUSH ;  /* 0x00000000000079b7 */ /* 0x0001e20000000000 */
[----:B--2---:R-:W-:-:S04]  /*67b0*/  DEPBAR.LE SB0, 0x1 ;  /* 0x000080400000791a */ /* 0x004fc80000000000 */
.L_x_64:
[----:B------:R-:W-:Y:S05]  /*67c0*/  BSYNC B0 ;  /* 0x0000000000007941 */ /* 0x000fea0003800000 */
.L_x_63:
[----:B------:R-:W-:Y:S06]  /*67d0*/  BAR.SYNC.DEFER_BLOCKING 0x1, 0x100 ;  /* 0x0044000000007b1d */ /* 0x000fec0000010000 */
[----:B------:R-:W-:Y:S04]  /*67e0*/  BSSY B0, `(.L_x_65) ;  /* 0x0000009000007945 */ /* 0x000fe80003800000 */
[----:B------:R-:W-:Y:S05]  /*67f0*/  @P0 BRA `(.L_x_66) ;  /* 0x00000000001c0947 */ /* 0x000fea0003800000 */
[----:B------:R-:W-:-:S13]  /*6800*/  ISETP.NE.AND P5, PT, R113, 0x3, PT ;  /* 0x000000037100780c */ /* 0x000fda0003fa5270 */
[----:B------:R-:W-:Y:S05]  /*6810*/  @!P5 BRA `(.L_x_67) ;  /* 0x000000000004d947 */ /* 0x000fea0003800000 */
[----:B------:R-:W-:Y:S01]  /*6820*/  BPT.TRAP 0x1 ;  /* 0x000000040000795c */ /* 0x000fe20000300000 */
.L_x_67:
[----:B------:R-:W-:-:S04]  /*6830*/  ULEA UR4, UR42, UR51, 0x3 ;  /* 0x000000332a047291 */ /* 0x000fc8000f8e183f */
[----:B------:R-:W-:-:S04]  /*6840*/  UIADD3 UR4, UR4, 0x80, URZ ;  /* 0x0000008004047890 */ /* 0x000fc8000fffe03f */
[----:B------:R-:W-:-:S09]  /*6850*/  UPRMT UR4, UR50, 0x654, UR4 ;  /* 0x0000065432047896 */ /* 0x000fd20008000004 */
[----:B------:R-:W-:Y:S03]  /*6860*/  SYNCS.ARRIVE.TRANS64.RED.A1T0 RZ, [UR4], RZ ;  /* 0x000000ffffff79a7 */ /* 0x000fe60008100404 */
.L_x_66:
[----:B------:R-:W-:Y:S05]  /*6870*/  BSYNC B0 ;  /* 0x0000000000007941 */ /* 0x000fea0003800000 */
.L_x_65:
[----:B------:R-:W-:Y:S01]  /*6880*/  UIADD3 UR42, UR42, 0x1, URZ ;  /* 0x000000012a2a7890 */ /* 0x000fe2000fffe03f */
[----:B------:R-:W-:Y:S01]  /*6890*/  BSSY B0, `(.L_x_68) ;  /* 0x000003a000007945 */ /* 0x000fe20003800000 */
[----:B-1----:R-:W-:Y:S02]  /*68a0*/  IMAD.MOV.U32 R30, RZ, RZ, R92 ;  /* 0x000000ffff1e7224 */ /* 0x002fe400078e005c */
[----:B------:R-:W-:-:S04]  /*68b0*/  UISETP.NE.AND UP0, UPT, UR42, 0x4, UPT ;  /* 0x000000042a00788c */ /* 0x000fc8000bf05270 */
[----:B------:R-:W-:Y:S01]  /*68c0*/  USEL UR42, UR42, URZ, UP0 ;  /* 0x0000003f2a2a7287 */ /* 0x000fe20008000000 */
[----:B------:R-:W-:Y:S11]  /*68d0*/  @P0 BRA `(.L_x_69) ;  /* 0x0000000000d40947 */ /* 0x000ff60003800000 */
[----:B------:R-:W-:-:S13]  /*68e0*/  ISETP.NE.AND P5, PT, R113, 0x3, PT ;  /* 0x000000037100780c */ /* 0x000fda0003fa5270 */
[----:B------:R-:W-:Y:S05]  /*68f0*/  @!P5 BRA `(.L_x_70) ;  /* 0x000000000004d947 */ /* 0x000fea0003800000 */
[----:B------:R-:W-:Y:S01]  /*6900*/  BPT.TRAP 0x1 ;  /* 0x000000040000795c */ /* 0x000fe20000300000 */
.L_x_70:
[C---:B------:R-:W-:Y:S01]  /*6910*/  LEA R30, R21.reuse, UR51, 0x3 ;  /* 0x00000033151e7c11 */ /* 0x040fe2000f8e18ff */
[----:B------:R-:W-:Y:S01]  /*6920*/  BSSY B1, `(.L_x_71) ;  /* 0x0000005000017945 */ /* 0x000fe20003800000 */
[----:B------:R-:W-:Y:S01]  /*6930*/  SHF.L.U32 R37, R92, 0x1f, RZ ;  /* 0x0000001f5c257819 */ /* 0x000fe200000006ff */
[----:B------:R-:W-:-:S03]  /*6940*/  VIADD R39, R21, 0x1 ;  /* 0x0000000115277836 */ /* 0x000fc60000000000 */
[----:B------:R-:W1:Y:S02]  /*6950*/  SYNCS.PHASECHK.TRANS64.TRYWAIT P5, [R30+URZ+0x60], R37 ;  /* 0x000060251e0075a7 */ /* 0x000e6400080a017f */
[----:B-1----:R-:W-:Y:S05]  /*6960*/  @!P5 BRA `(.L_x_72) ;  /* 0x0000007000e4d947 */ /* 0x002fea0003800000 */
.L_x_170:
[----:B------:R-:W-:Y:S05]  /*6970*/  BSYNC B1 ;  /* 0x0000000000017941 */ /* 0x000fea0003800000 */
.L_x_71:
[----:B------:R-:W-:-:S04]  /*6980*/  ISETP.NE.AND P5, PT, R39, 0x4, PT ;  /* 0x000000042700780c */ /* 0x000fc80003fa5270 */
[----:B-1----:R-:W-:Y:S01]  /*6990*/  SEL R37, RZ, 0x1, P5 ;  /* 0x00000001ff257807 */ /* 0x002fe20002800000 */
[----:B------:R-:W-:Y:S08]  /*69a0*/  @P4 BRA `(.L_x_73) ;  /* 0x0000000000984947 */ /* 0x000ff00003800000 */
[----:B------:R-:W-:Y:S01]  /*69b0*/  LEA R21, R21, R26, 0xd ;  /* 0x0000001a15157211 */ /* 0x000fe200078e68ff */
[----:B------:R-:W-:Y:S05]  /*69c0*/  WARPSYNC.ALL ;  /* 0x0000000000007948 */ /* 0x000fea0003800000 */
[C---:B------:R-:W-:Y:S01]  /*69d0*/  VIADD R4, R21.reuse, 0x20 ;  /* 0x0000002015047836 */ /* 0x040fe20000000000 */
[----:B------:R-:W1:Y:S01]  /*69e0*/  LDSM.16.M88.4 R8, [R21] ;  /* 0x000000001508783b */ /* 0x000e620000000200 */
[----:B------:R-:W-:-:S05]  /*69f0*/  @P3 VIADD R4, R21, 0xffffffe0 ;  /* 0xffffffe015043836 */ /* 0x000fca0000000000 */
[----:B------:R-:W2:Y:S01]  /*6a00*/  LDSM.16.M88.4 R40, [R4] ;  /* 0x000000000428783b */ /* 0x000ea20000000200 */
[C---:B-1----:R-:W-:Y:S01]  /*6a10*/  IMAD.U32 R6, R8.reuse, 0x10000, RZ ;  /* 0x0001000008067824 */ /* 0x042fe200078e00ff */
[----:B------:R-:W-:Y:S01]  /*6a20*/  LOP3.LUT R8, R8, 0xffff0000, RZ, 0xc0, !PT ;  /* 0xffff000008087812 */ /* 0x000fe200078ec0ff */
[----:B------:R-:W-:Y:S01]  /*6a30*/  IMAD.U32 R32, R10, 0x10000, RZ ;  /* 0x000100000a207824 */ /* 0x000fe200078e00ff */
[----:B------:R-:W-:Y:S01]  /*6a40*/  SHF.L.U32 R28, R9, 0x10, RZ ;  /* 0x00000010091c7819 */ /* 0x000fe200000006ff */
[----:B------:R-:W-:Y:S01]  /*6a50*/  IMAD.U32 R34, R11, 0x10000, RZ ;  /* 0x000100000b227824 */ /* 0x000fe200078e00ff */
[----:B------:R-:W-:Y:S01]  /*6a60*/  LOP3.LUT R30, R9, 0xffff0000, RZ, 0xc0, !PT ;  /* 0xffff0000091e7812 */ /* 0x000fe200078ec0ff */
[----:B--2---:R-:W-:Y:S01]  /*6a70*/  IMAD.U32 R38, R40, 0x10000, RZ ;  /* 0x0001000028267824 */ /* 0x004fe200078e00ff */
[----:B------:R-:W-:Y:S01]  /*6a80*/  LOP3.LUT R10, R10, 0xffff0000, RZ, 0xc0, !PT ;  /* 0xffff00000a0a7812 */ /* 0x000fe200078ec0ff */
[----:B------:R-:W-:Y:S01]  /*6a90*/  IMAD.U32 R48, R42, 0x10000, RZ ;  /* 0x000100002a307824 */ /* 0x000fe200078e00ff */
[----:B------:R-:W-:Y:S01]  /*6aa0*/  LOP3.LUT R36, R11, 0xffff0000, RZ, 0xc0, !PT ;  /* 0xffff00000b247812 */ /* 0x000fe200078ec0ff */
[----:B------:R-:W-:Y:S01]  /*6ab0*/  IMAD.U32 R50, R43, 0x10000, RZ ;  /* 0x000100002b327824 */ /* 0x000fe200078e00ff */
[----:B------:R-:W-:Y:S01]  /*6ac0*/  LOP3.LUT R40, R40, 0xffff0000, RZ, 0xc0, !PT ;  /* 0xffff000028287812 */ /* 0x000fe200078ec0ff */
[----:B------:R-:W-:Y:S01]  /*6ad0*/  FMUL R23, R89, R6 ;  /* 0x0000000659177220 */ /* 0x000fe20000400000 */
[----:B------:R-:W-:Y:S01]  /*6ae0*/  SHF.L.U32 R44, R41, 0x10, RZ ;  /* 0x00000010292c7819 */ /* 0x000fe200000006ff */
[----:B------:R-:W-:Y:S01]  /*6af0*/  FMUL R9, R89, R8 ;  /* 0x0000000859097220 */ /* 0x000fe20000400000 */
[----:B------:R-:W-:Y:S01]  /*6b00*/  LOP3.LUT R46, R41, 0xffff0000, RZ, 0xc0, !PT ;  /* 0xffff0000292e7812 */ /* 0x000fe200078ec0ff */
[C---:B------:R-:W-:Y:S01]  /*6b10*/  FMUL R93, R89.reuse, R28 ;  /* 0x0000001c595d7220 */ /* 0x040fe20000400000 */
[----:B------:R-:W-:Y:S01]  /*6b20*/  LOP3.LUT R42, R42, 0xffff0000, RZ, 0xc0, !PT ;  /* 0xffff00002a2a7812 */ /* 0x000fe200078ec0ff */
        /* <DEDUP_REMOVED lines=14> */
.L_x_73:
[----:B------:R-:W-:Y:S02]  /*6c10*/  LOP3.LUT R30, R92, R37, RZ, 0x3c, !PT ;  /* 0x000000255c1e7212 */ /* 0x000fe400078e3cff */
[----:B------:R-:W-:-:S07]  /*6c20*/  SEL R21, R39, RZ, P5 ;  /* 0x000000ff27157207 */ /* 0x000fce0002800000 */
.L_x_69:
[----:B------:R-:W-:Y:S05]  /*6c30*/  BSYNC B0 ;  /* 0x0000000000007941 */ /* 0x000fea0003800000 */
.L_x_68:
[C---:B------:R-:W-:Y:S01]  /*6c40*/  FFMA R58, R90.reuse, R58, R93 ;  /* 0x0000003a5a3a7223 */ /* 0x040fe2000000005d */
[C---:B------:R-:W-:Y:S01]  /*6c50*/  FFMA R59, R90.reuse, R59, R8 ;  /* 0x0000003b5a3b7223 */ /* 0x040fe20000000008 */
[C---:B------:R-:W-:Y:S01]  /*6c60*/  FFMA R60, R90.reuse, R60, R27 ;  /* 0x0000003c5a3c7223 */ /* 0x040fe2000000001b */
[----:B------:R-:W-:Y:S01]  /*6c70*/  FFMA R61, R90, R61, R10 ;  /* 0x0000003d5a3d7223 */ /* 0x000fe2000000000a */
[----:B------:R-:W-:Y:S01]  /*6c80*/  FMUL R41, R58, 0.70710676908493041992 ;  /* 0x3f3504f33a297820 */ /* 0x000fe20000400000 */
[----:B------:R-:W-:Y:S01]  /*6c90*/  FMUL R43, R59, 0.70710676908493041992 ;  /* 0x3f3504f33b2b7820 */ /* 0x000fe20000400000 */
[----:B------:R-:W-:Y:S01]  /*6ca0*/  FMUL R40, R60, 0.70710676908493041992 ;  /* 0x3f3504f33c287820 */ /* 0x000fe20000400000 */
[----:B------:R-:W-:Y:S01]  /*6cb0*/  FMUL R42, R61, 0.70710676908493041992 ;  /* 0x3f3504f33d2a7820 */ /* 0x000fe20000400000 */
[C---:B------:R-:W-:Y:S01]  /*6cc0*/  FMUL R32, R41.reuse, R41 ;  /* 0x0000002929207220 */ /* 0x040fe20000400000 */
[C---:B------:R-:W-:Y:S01]  /*6cd0*/  FSETP.GE.AND P5, PT, |R41|.reuse, 1.0029599666595458984, PT ;  /* 0x3f8060fe2900780b */ /* 0x040fe20003fa6200 */
[C---:B------:R-:W-:Y:S01]  /*6ce0*/  FFMA R62, R90.reuse, R62, R25 ;  /* 0x0000003e5a3e7223 */ /* 0x040fe20000000019 */
[C---:B------:R-:W-:Y:S01]  /*6cf0*/  FFMA R63, R90.reuse, R63, R29 ;  /* 0x0000003f5a3f7223 */ /* 0x040fe2000000001d */
[C---:B------:R-:W-:Y:S01]  /*6d00*/  FFMA R64, R90.reuse, R64, R11 ;  /* 0x000000405a407223 */ /* 0x040fe2000000000b */
[----:B------:R-:W-:Y:S01]  /*6d10*/  FSEL R32, |R41|, R32, P5 ;  /* 0x0000002029207208 */ /* 0x000fe20002800200 */
[----:B------:R-:W-:Y:S01]  /*6d20*/  FFMA R65, R90, R65, R4 ;  /* 0x000000415a417223 */ /* 0x000fe20000000004 */
[----:B------:R-:W-:Y:S01]  /*6d30*/  FSEL R37, R0, 8.4834944573231041431e-05, P5 ;  /* 0x38b1e96a00257808 */ /* 0x000fe20002800000 */
[----:B------:R-:W-:Y:S01]  /*6d40*/  FMUL R44, R63, 0.70710676908493041992 ;  /* 0x3f3504f33f2c7820 */ /* 0x000fe20000400000 */
[----:B------:R-:W-:Y:S01]  /*6d50*/  FSEL R39, -R3, -0.00082130916416645050049, P5 ;  /* 0xba574d2003277808 */ /* 0x000fe20002800100 */
[----:B------:R-:W-:Y:S01]  /*6d60*/  FMUL R45, R64, 0.70710676908493041992 ;  /* 0x3f3504f3402d7820 */ /* 0x000fe20000400000 */
[----:B------:R-:W-:Y:S01]  /*6d70*/  FSEL R34, R12, 0.0052134888246655464172, P5 ;  /* 0x3baad5ea0c227808 */ /* 0x000fe20002800000 */
[----:B------:R-:W-:Y:S01]  /*6d80*/  FMUL R46, R65, 0.70710676908493041992 ;  /* 0x3f3504f3412e7820 */ /* 0x000fe20000400000 */
[----:B------:R-:W-:Y:S01]  /*6d90*/  FSEL R36, -R13, -0.026868773624300956726, P5 ;  /* 0xbcdc1be70d247808 */ /* 0x000fe20002800100 */
[----:B------:R-:W-:Y:S01]  /*6da0*/  FFMA R37, R32, R37, R39 ;  /* 0x0000002520257223 */ /* 0x000fe20000000027 */
[----:B------:R-:W-:Y:S01]  /*6db0*/  FSEL R39, -|R41|, R41, P5 ;  /* 0x0000002929277208 */ /* 0x000fe20002800300 */
[C---:B------:R-:W-:Y:S01]  /*6dc0*/  FFMA R66, R90.reuse, R66, R5 ;  /* 0x000000425a427223 */ /* 0x040fe20000000005 */
[----:B------:R-:W-:Y:S01]  /*6dd0*/  FFMA R67, R90, R67, R28 ;  /* 0x000000435a437223 */ /* 0x000fe2000000001c */
[----:B------:R-:W-:Y:S01]  /*6de0*/  FFMA R37, R32, R37, R34 ;  /* 0x0000002520257223 */ /* 0x000fe20000000022 */
[----:B------:R-:W-:Y:S01]  /*6df0*/  FSEL R34, R14, 0.11284004896879196167, P5 ;  /* 0x3de718af0e227808 */ /* 0x000fe20002800000 */
[----:B------:R-:W-:Y:S01]  /*6e00*/  FMUL R47, R66, 0.70710676908493041992 ;  /* 0x3f3504f3422f7820 */ /* 0x000fe20000400000 */
[----:B------:R-:W-:Y:S01]  /*6e10*/  FMUL R48, R67, 0.70710676908493041992 ;  /* 0x3f3504f343307820 */ /* 0x000fe20000400000 */
[----:B------:R-:W-:Y:S01]  /*6e20*/  FFMA R37, R32, R37, R36 ;  /* 0x0000002520257223 */ /* 0x000fe20000000024 */
[----:B------:R-:W-:Y:S01]  /*6e30*/  FSEL R36, R15, -0.37612664699554443359, P5 ;  /* 0xbec093ac0f247808 */ /* 0x000fe20002800000 */
[C---:B------:R-:W-:Y:S01]  /*6e40*/  FFMA R68, R90.reuse, R68, R31 ;  /* 0x000000445a447223 */ /* 0x040fe2000000001f */
[----:B------:R-:W-:Y:S01]  /*6e50*/  FFMA R69, R90, R69, R7 ;  /* 0x000000455a457223 */ /* 0x000fe20000000007 */
[----:B------:R-:W-:Y:S01]  /*6e60*/  FFMA R37, R32, R37, R34 ;  /* 0x0000002520257223 */ /* 0x000fe20000000022 */
[----:B------:R-:W-:Y:S01]  /*6e70*/  FSEL R34, R20, 0.12837915122509002686, P5 ;  /* 0x3e0375d314227808 */ /* 0x000fe20002800000 */
[----:B------:R-:W-:Y:S01]  /*6e80*/  FMUL R49, R68, 0.70710676908493041992 ;  /* 0x3f3504f344317820 */ /* 0x000fe20000400000 */
[----:B------:R-:W-:Y:S01]  /*6e90*/  FMUL R51, R69, 0.70710676908493041992 ;  /* 0x3f3504f345337820 */ /* 0x000fe20000400000 */
[----:B------:R-:W-:Y:S01]  /*6ea0*/  FFMA R37, R32, R37, R36 ;  /* 0x0000002520257223 */ /* 0x000fe20000000024 */
[----:B------:R-:W-:Y:S01]  /*6eb0*/  FMUL R36, R43, R43 ;  /* 0x0000002b2b247220 */ /* 0x000fe20000400000 */
[C---:B------:R-:W-:Y:S01]  /*6ec0*/  FFMA R70, R90.reuse, R70, R35 ;  /* 0x000000465a467223 */ /* 0x040fe20000000023 */
[----:B------:R-:W-:Y:S01]  /*6ed0*/  FFMA R71, R90, R71, R6 ;  /* 0x000000475a477223 */ /* 0x000fe20000000006 */
[----:B------:R-:W-:Y:S01]  /*6ee0*/  FFMA R32, R32, R37, R34 ;  /* 0x0000002520207223 */ /* 0x000fe20000000022 */
[C---:B------:R-:W-:Y:S01]  /*6ef0*/  FFMA R57, R90.reuse, R57, R9 ;  /* 0x000000395a397223 */ /* 0x040fe20000000009 */
[----:B------:R-:W-:Y:S01]  /*6f00*/  FFMA R56, R90, R56, R23 ;  /* 0x000000385a387223 */ /* 0x000fe20000000017 */
[----:B------:R-:W-:Y:S01]  /*6f10*/  FMUL R59, R59, 0.5 ;  /* 0x3f0000003b3b7820 */ /* 0x000fe20000400000 */
[----:B------:R-:W-:Y:S01]  /*6f20*/  FFMA R32, R32, R39, R39 ;  /* 0x0000002720207223 */ /* 0x000fe20000000027 */
[----:B------:R-:W-:Y:S01]  /*6f30*/  FMUL R55, R57, 0.70710676908493041992 ;  /* 0x3f3504f339377820 */ /* 0x000fe20000400000 */
[----:B------:R-:W-:Y:S05]  /*6f40*/  WARPSYNC.ALL ;  /* 0x0000000000007948 */ /* 0x000fea0003800000 */
[----:B------:R-:W1:Y:S01]  /*6f50*/  @P5 MUFU.EX2 R34, R32 ;  /* 0x0000002000225308 */ /* 0x000e620000000800 */
[----:B------:R-:W-:Y:S01]  /*6f60*/  BSSY B0, `(.L_x_74) ;  /* 0x000018c000007945 */ /* 0x000fe20003800000 */
        /* <DEDUP_REMOVED lines=18> */
[----:B------:R-:W-:Y:S01]  /*7090*/  FFMA R34, R36, R37, R34 ;  /* 0x0000002524227223 */ /* 0x000fe20000000022 */
[----:B------:R-:W-:-:S03]  /*70a0*/  FMUL R37, R40, R40 ;  /* 0x0000002828257220 */ /* 0x000fc60000400000 */
[----:B------:R-:W-:-:S04]  /*70b0*/  FFMA R34, R34, R39, R39 ;  /* 0x0000002722227223 */ /* 0x000fc80000000027 */
[----:B------:R-:W1:Y:S02]  /*70c0*/  @P5 MUFU.EX2 R36, R34 ;  /* 0x0000002200245308 */ /* 0x000e640000000800 */
[----:B-1----:R-:W-:-:S05]  /*70d0*/  @P5 FADD R36, -R36, 1 ;  /* 0x3f80000024245421 */ /* 0x002fca0000000100 */
[----:B------:R-:W-:Y:S01]  /*70e0*/  @P5 LOP3.LUT R34, R36, 0x80000000, R43, 0xb8, !PT ;  /* 0x8000000024225812 */ /* 0x000fe200078eb82b */
[----:B------:R-:W-:Y:S01]  /*70f0*/  FMUL R43, R62, 0.70710676908493041992 ;  /* 0x3f3504f33e2b7820 */ /* 0x000fe20000400000 */
        /* <DEDUP_REMOVED lines=200> */
[C---:B------:R-:W-:Y:S01]  /*7d80*/  FSETP.GE.AND P5, PT, |R51|.reuse, 1.0029599666595458984, PT ;  /* 0x3f8060fe3300780b */ /* 0x040fe20003fa6200 */
[----:B------:R-:W-:Y:S02]  /*7d90*/  FMUL R49, R70, 0.70710676908493041992 ;  /* 0x3f3504f346317820 */ /* 0x000fe40000400000 */
[----:B------:R-:W-:Y:S01]  /*7da0*/  FADD R50, R50, 1 ;  /* 0x3f80000032327421 */ /* 0x000fe20000000000 */
[----:B------:R-:W-:Y:S02]  /*7db0*/  FSEL R44, |R51|, R44, P5 ;  /* 0x0000002c332c7208 */ /* 0x000fe40002800200 */
        /* <DEDUP_REMOVED lines=95> */
[----:B------:R-:W-:-:S03]  /*83b0*/  FMUL R47, R58, 0.5 ;  /* 0x3f0000003a2f7820 */ /* 0x000fc60000400000 */
        /* <DEDUP_REMOVED lines=8> */
[----:B------:R-:W-:Y:S01]  /*8440*/  FFMA R45, R44, R45, R46 ;  /* 0x0000002d2c2d7223 */ /* 0x000fe2000000002e */
[----:B------:R-:W-:Y:S01]  /*8450*/  FMUL R46, R32, R47 ;  /* 0x0000002f202e7220 */ /* 0x000fe20000400000 */
[----:B------:R-:W-:Y:S01]  /*8460*/  FMUL R32, R63, 0.5 ;  /* 0x3f0000003f207820 */ /* 0x000fe20000400000 */
[----:B------:R-:W-:Y:S01]  /*8470*/  FMUL R47, R64, 0.5 ;  /* 0x3f000000402f7820 */ /* 0x000fe20000400000 */
[----:B------:R-:W-:Y:S02]  /*8480*/  FFMA R45, R45, R48, R48 ;  /* 0x000000302d2d7223 */ /* 0x000fe40000000030 */
[----:B------:R-:W-:Y:S01]  /*8490*/  FMUL R55, R39, R32 ;  /* 0x0000002027377220 */ /* 0x000fe20000400000 */
[----:B------:R-:W-:Y:S01]  /*84a0*/  FMUL R32, R67, 0.5 ;  /* 0x3f00000043207820 */ /* 0x000fe20000400000 */
[----:B------:R-:W1:Y:S01]  /*84b0*/  @P5 MUFU.EX2 R44, R45 ;  /* 0x0000002d002c5308 */ /* 0x000e620000000800 */
[----:B------:R-:W-:Y:S01]  /*84c0*/  FMUL R40, R40, R47 ;  /* 0x0000002f28287220 */ /* 0x000fe20000400000 */
[----:B------:R-:W-:Y:S01]  /*84d0*/  FMUL R47, R41, R34 ;  /* 0x00000022292f7220 */ /* 0x000fe20000400000 */
[----:B------:R-:W-:Y:S01]  /*84e0*/  FMUL R34, R57, 0.5 ;  /* 0x3f00000039227820 */ /* 0x000fe20000400000 */
[----:B------:R-:W-:Y:S01]  /*84f0*/  FMUL R39, R68, 0.5 ;  /* 0x3f00000044277820 */ /* 0x000fe20000400000 */
[----:B------:R-:W-:-:S02]  /*8500*/  FMUL R41, R69, 0.5 ;  /* 0x3f00000045297820 */ /* 0x000fc40000400000 */
[----:B------:R-:W-:Y:S01]  /*8510*/  FMUL R49, R49, R34 ;  /* 0x0000002231317220 */ /* 0x000fe20000400000 */
[----:B------:R-:W-:Y:S01]  /*8520*/  FMUL R50, R50, R39 ;  /* 0x0000002732327220 */ /* 0x000fe20000400000 */
[----:B------:R-:W-:Y:S01]  /*8530*/  FMUL R63, R52, R41 ;  /* 0x00000029343f7220 */ /* 0x000fe20000400000 */
[----:B------:R-:W-:Y:S01]  /*8540*/  F2FP.BF16.F32.PACK_AB R40, R47, R40 ;  /* 0x000000282f28723e */ /* 0x000fe200000010ff */
[----:B-1----:R-:W-:-:S05]  /*8550*/  @P5 FADD R44, -R44, 1 ;  /* 0x3f8000002c2c5421 */ /* 0x002fca0000000100 */
[----:B------:R-:W-:Y:S01]  /*8560*/  @P5 LOP3.LUT R45, R44, 0x80000000, R51, 0xb8, !PT ;  /* 0x800000002c2d5812 */ /* 0x000fe200078eb833 */
[----:B------:R-:W-:Y:S01]  /*8570*/  FMUL R44, R61, 0.5 ;  /* 0x3f0000003d2c7820 */ /* 0x000fe20000400000 */
[----:B------:R-:W-:Y:S01]  /*8580*/  FMUL R51, R60, 0.5 ;  /* 0x3f0000003c337820 */ /* 0x000fe20000400000 */
[----:B------:R-:W-:Y:S01]  /*8590*/  FMUL R61, R43, R32 ;  /* 0x000000202b3d7220 */ /* 0x000fe20000400000 */
[----:B------:R-:W-:Y:S01]  /*85a0*/  FMUL R32, R56, 0.5 ;  /* 0x3f00000038207820 */ /* 0x000fe20000400000 */
[----:B------:R-:W-:Y:S01]  /*85b0*/  FMUL R44, R37, R44 ;  /* 0x0000002c252c7220 */ /* 0x000fe20000400000 */
[----:B------:R-:W-:Y:S01]  /*85c0*/  FMUL R37, R62, 0.5 ;  /* 0x3f0000003e257820 */ /* 0x000fe20000400000 */
[----:B------:R-:W-:Y:S01]  /*85d0*/  FMUL R51, R36, R51 ;  /* 0x0000003324337220 */ /* 0x000fe20000400000 */
[----:B------:R-:W-:Y:S01]  /*85e0*/  FMUL R36, R70, 0.5 ;  /* 0x3f00000046247820 */ /* 0x000fe20000400000 */
[----:B------:R-:W-:Y:S01]  /*85f0*/  FADD R45, R45, 1 ;  /* 0x3f8000002d2d7421 */ /* 0x000fe20000000000 */
[----:B------:R-:W-:Y:S01]  /*8600*/  FMUL R48, R38, R37 ;  /* 0x0000002526307220 */ /* 0x000fe20000400000 */
[----:B------:R-:W-:Y:S01]  /*8610*/  FMUL R37, R66, 0.5 ;  /* 0x3f00000042257820 */ /* 0x000fe20000400000 */
[----:B------:R-:W-:Y:S01]  /*8620*/  FMUL R36, R53, R36 ;  /* 0x0000002435247220 */ /* 0x000fe20000400000 */
[----:B------:R-:W-:Y:S01]  /*8630*/  FMUL R32, R45, R32 ;  /* 0x000000202d207220 */ /* 0x000fe20000400000 */
[----:B------:R-:W-:Y:S01]  /*8640*/  F2FP.BF16.F32.PACK_AB R38, R44, R51 ;  /* 0x000000332c26723e */ /* 0x000fe200000010ff */
[----:B------:R-:W-:Y:S01]  /*8650*/  FMUL R42, R42, R37 ;  /* 0x000000252a2a7220 */ /* 0x000fe20000400000 */
[----:B------:R-:W-:Y:S01]  /*8660*/  FMUL R37, R71, 0.5 ;  /* 0x3f00000047257820 */ /* 0x000fe20000400000 */
[----:B------:R-:W-:-:S03]  /*8670*/  F2FP.BF16.F32.PACK_AB R39, R55, R48 ;  /* 0x000000303727723e */ /* 0x000fc600000010ff */
[----:B------:R-:W-:Y:S01]  /*8680*/  FMUL R43, R54, R37 ;  /* 0x00000025362b7220 */ /* 0x000fe20000400000 */
[----:B------:R-:W-:Y:S02]  /*8690*/  F2FP.BF16.F32.PACK_AB R37, R59, R46 ;  /* 0x0000002e3b25723e */ /* 0x000fe400000010ff */
[----:B------:R-:W-:Y:S02]  /*86a0*/  F2FP.BF16.F32.PACK_AB R41, R61, R42 ;  /* 0x0000002a3d29723e */ /* 0x000fe400000010ff */
[----:B------:R-:W-:Y:S02]  /*86b0*/  F2FP.BF16.F32.PACK_AB R43, R43, R36 ;  /* 0x000000242b2b723e */ /* 0x000fe400000010ff */
[----:B------:R-:W-:Y:S02]  /*86c0*/  F2FP.BF16.F32.PACK_AB R36, R49, R32 ;  /* 0x000000203124723e */ /* 0x000fe400000010ff */
[----:B------:R-:W-:Y:S02]  /*86d0*/  F2FP.BF16.F32.PACK_AB R42, R63, R50 ;  /* 0x000000323f2a723e */ /* 0x000fe400000010ff */
[----:B------:R-:W-:Y:S01]  /*86e0*/  IADD3 R32, R33, 0x4200, R24 ;  /* 0x0000420021207810 */ /* 0x000fe20007ffe018 */
[----:B------:R1:W-:Y:S04]  /*86f0*/  STSM.16.M88.4 [R24+0x4200], R36 ;  /* 0x0042002418007844 */ /* 0x0003e80000000200 */
        /* <DEDUP_REMOVED lines=18> */
.L_x_75:
[----:B------:R-:W-:Y:S05]  /*8820*/  BSYNC B0 ;  /* 0x0000000000007941 */ /* 0x000fea0003800000 */
.L_x_74:
[----:B------:R-:W-:Y:S06]  /*8830*/  BAR.SYNC.DEFER_BLOCKING 0x1, 0x100 ;  /* 0x0044000000007b1d */ /* 0x000fec0000010000 */
[----:B------:R-:W-:Y:S04]  /*8840*/  BSSY B0, `(.L_x_76) ;  /* 0x0000009000007945 */ /* 0x000fe80003800000 */
[----:B------:R-:W-:Y:S05]  /*8850*/  @P0 BRA `(.L_x_77) ;  /* 0x00000000001c0947 */ /* 0x000fea0003800000 */
[----:B------:R-:W-:-:S13]  /*8860*/  ISETP.NE.AND P5, PT, R113, 0x3, PT ;  /* 0x000000037100780c */ /* 0x000fda0003fa5270 */
[----:B------:R-:W-:Y:S05]  /*8870*/  @!P5 BRA `(.L_x_78) ;  /* 0x000000000004d947 */ /* 0x000fea0003800000 */
[----:B------:R-:W-:Y:S01]  /*8880*/  BPT.TRAP 0x1 ;  /* 0x000000040000795c */ /* 0x000fe20000300000 */
.L_x_78:
[----:B------:R-:W-:-:S04]  /*8890*/  ULEA UR4, UR42, UR51, 0x3 ;  /* 0x000000332a047291 */ /* 0x000fc8000f8e183f */
[----:B------:R-:W-:-:S04]  /*88a0*/  UIADD3 UR4, UR4, 0x80, URZ ;  /* 0x0000008004047890 */ /* 0x000fc8000fffe03f */
[----:B------:R-:W-:-:S09]  /*88b0*/  UPRMT UR4, UR50, 0x654, UR4 ;  /* 0x0000065432047896 */ /* 0x000fd20008000004 */
[----:B------:R-:W-:Y:S03]  /*88c0*/  SYNCS.ARRIVE.TRANS64.RED.A1T0 RZ, [UR4], RZ ;  /* 0x000000ffffff79a7 */ /* 0x000fe60008100404 */
.L_x_77:
[----:B------:R-:W-:Y:S05]  /*88d0*/  BSYNC B0 ;  /* 0x0000000000007941 */ /* 0x000fea0003800000 */
.L_x_76:
[----:B------:R-:W-:Y:S01]  /*88e0*/  UIADD3 UR4, UR42, 0x1, URZ ;  /* 0x000000012a047890 */ /* 0x000fe2000fffe03f */
[----:B------:R-:W-:Y:S03]  /*88f0*/  BSSY B0, `(.L_x_79) ;  /* 0x0000034000007945 */ /* 0x000fe60003800000 */
[----:B------:R-:W-:-:S04]  /*8900*/  UISETP.NE.AND UP0, UPT, UR4, 0x4, UPT ;  /* 0x000000040400788c */ /* 0x000fc8000bf05270 */
[----:B------:R-:W-:Y:S01]  /*8910*/  USEL UR42, UR4, URZ, UP0 ;  /* 0x0000003f042a7287 */ /* 0x000fe20008000000 */
[----:B------:R-:W-:Y:S11]  /*8920*/  @P0 BRA `(.L_x_80) ;  /* 0x0000000000c00947 */ /* 0x000ff60003800000 */
[----:B------:R-:W-:-:S13]  /*8930*/  ISETP.NE.AND P5, PT, R113, 0x3, PT ;  /* 0x000000037100780c */ /* 0x000fda0003fa5270 */
[----:B------:R-:W-:Y:S05]  /*8940*/  @!P5 BRA `(.L_x_81) ;  /* 0x000000000004d947 */ /* 0x000fea0003800000 */
[----:B------:R-:W-:Y:S01]  /*8950*/  BPT.TRAP 0x1 ;  /* 0x000000040000795c */ /* 0x000fe20000300000 */
.L_x_81:
[----:B------:R-:W-:Y:S01]  /*8960*/  SHF.L.U32 R30, R30, 0x1f, RZ ;  /* 0x0000001f1e1e7819 */ /* 0x000fe200000006ff */
[----:B------:R-:W-:Y:S01]  /*8970*/  BSSY B1, `(.L_x_82) ;  /* 0x0000004000017945 */ /* 0x000fe20003800000 */
[----:B-1----:R-:W-:-:S04]  /*8980*/  LEA R37, R21, UR51, 0x3 ;  /* 0x0000003315257c11 */ /* 0x002fc8000f8e18ff */
[----:B------:R-:W1:Y:S02]  /*8990*/  SYNCS.PHASECHK.TRANS64.TRYWAIT P5, [R37+URZ+0x60], R30 ;  /* 0x0000601e250075a7 */ /* 0x000e6400080a017f */
[----:B-1----:R-:W-:Y:S05]  /*89a0*/  @!P5 BRA `(.L_x_83) ;  /* 0x0000005000e8d947 */ /* 0x002fea0003800000 */
.L_x_171:
[----:B------:R-:W-:Y:S05]  /*89b0*/  BSYNC B1 ;  /* 0x0000000000017941 */ /* 0x000fea0003800000 */
.L_x_82:
[----:B------:R-:W-:Y:S05]  /*89c0*/  @P4 BRA `(.L_x_80) ;  /* 0x0000000000984947 */ /* 0x000fea0003800000 */
[----:B------:R-:W-:Y:S01]  /*89d0*/  IMAD R21, R21, 0x2000, R26 ;  /* 0x0000200015157824 */ /* 0x000fe200078e021a */
[----:B------:R-:W-:Y:S05]  /*89e0*/  WARPSYNC.ALL ;  /* 0x0000000000007948 */ /* 0x000fea0003800000 */
[C---:B------:R-:W-:Y:S01]  /*89f0*/  IADD3 R4, R21.reuse, 0x20, RZ ;  /* 0x0000002015047810 */ /* 0x040fe20007ffe0ff */
[----:B------:R-:W-:Y:S01]  /*8a00*/  @P3 VIADD R4, R21, 0xffffffe0 ;  /* 0xffffffe015043836 */ /* 0x000fe20000000000 */
[----:B------:R-:W2:Y:S04]  /*8a10*/  LDSM.16.M88.4 R8, [R21] ;  /* 0x000000001508783b */ /* 0x000ea80000000200 */
[----:B-1----:R-:W1:Y:S01]  /*8a20*/  LDSM.16.M88.4 R36, [R4] ;  /* 0x000000000424783b */ /* 0x002e620000000200 */
[C---:B--2---:R-:W-:Y:S01]  /*8a30*/  IMAD.U32 R6, R8.reuse, 0x10000, RZ ;  /* 0x0001000008067824 */ /* 0x044fe200078e00ff */
[----:B------:R-:W-:Y:S01]  /*8a40*/  LOP3.LUT R8, R8, 0xffff0000, RZ, 0xc0, !PT ;  /* 0xffff000008087812 */ /* 0x000fe200078ec0ff */
[C---:B------:R-:W-:Y:S01]  /*8a50*/  IMAD.U32 R26, R9.reuse, 0x10000, RZ ;  /* 0x00010000091a7824 */ /* 0x040fe200078e00ff */
[----:B------:R-:W-:Y:S01]  /*8a60*/  LOP3.LUT R28, R9, 0xffff0000, RZ, 0xc0, !PT ;  /* 0xffff0000091c7812 */ /* 0x000fe200078ec0ff */
[----:B-1----:R-:W-:Y:S01]  /*8a70*/  IMAD.U32 R40, R36, 0x10000, RZ ;  /* 0x0001000024287824 */ /* 0x002fe200078e00ff */
[----:B------:R-:W-:Y:S01]  /*8a80*/  SHF.L.U32 R30, R10, 0x10, RZ ;  /* 0x000000100a1e7819 */ /* 0x000fe200000006ff */
[----:B------:R-:W-:Y:S01]  /*8a90*/  IMAD.U32 R32, R11, 0x10000, RZ ;  /* 0x000100000b207824 */ /* 0x000fe200078e00ff */
[----:B------:R-:W-:Y:S01]  /*8aa0*/  SHF.L.U32 R46, R38, 0x10, RZ ;  /* 0x00000010262e7819 */ /* 0x000fe200000006ff */
[----:B------:R-:W-:Y:S01]  /*8ab0*/  IMAD.U32 R42, R37, 0x10000, RZ ;  /* 0x00010000252a7824 */ /* 0x000fe200078e00ff */
[----:B------:R-:W-:Y:S01]  /*8ac0*/  LOP3.LUT R10, R10, 0xffff0000, RZ, 0xc0, !PT ;  /* 0xffff00000a0a7812 */ /* 0x000fe200078ec0ff */
[----:B------:R-:W-:Y:S01]  /*8ad0*/  IMAD.U32 R48, R39, 0x10000, RZ ;  /* 0x0001000027307824 */ /* 0x000fe200078e00ff */
[----:B------:R-:W-:Y:S01]  /*8ae0*/  LOP3.LUT R34, R11, 0xffff0000, RZ, 0xc0, !PT ;  /* 0xffff00000b227812 */ /* 0x000fe200078ec0ff */
[C---:B------:R-:W-:Y:S01]  /*8af0*/  FMUL R9, R89.reuse, R8 ;  /* 0x0000000859097220 */ /* 0x040fe20000400000 */
[----:B------:R-:W-:Y:S01]  /*8b00*/  LOP3.LUT R36, R36, 0xffff0000, RZ, 0xc0, !PT ;  /* 0xffff000024247812 */ /* 0x000fe200078ec0ff */
        /* <DEDUP_REMOVED lines=18> */
.L_x_80:
[----:B------:R-:W-:Y:S05]  /*8c30*/  BSYNC B0 ;  /* 0x0000000000007941 */ /* 0x000fea0003800000 */
.L_x_79:
[C---:B------:R-:W-:Y:S01]  /*8c40*/  FFMA R23, R90.reuse, R72, R23 ;  /* 0x000000485a177223 */ /* 0x040fe20000000017 */
[C---:B------:R-:W-:Y:S01]  /*8c50*/  FFMA R9, R90.reuse, R73, R9 ;  /* 0x000000495a097223 */ /* 0x040fe20000000009 */
[C---:B------:R-:W-:Y:S01]  /*8c60*/  FFMA R74, R90.reuse, R74, R93 ;  /* 0x0000004a5a4a7223 */ /* 0x040fe2000000005d */
[----:B------:R-:W-:Y:S01]  /*8c70*/  FFMA R8, R90, R75, R8 ;  /* 0x0000004b5a087223 */ /* 0x000fe20000000008 */
[----:B-1----:R-:W-:Y:S01]  /*8c80*/  FMUL R32, R23, 0.70710676908493041992 ;  /* 0x3f3504f317207820 */ /* 0x002fe20000400000 */
[----:B------:R-:W-:Y:S01]  /*8c90*/  FMUL R53, R9, 0.70710676908493041992 ;  /* 0x3f3504f309357820 */ /* 0x000fe20000400000 */
[----:B------:R-:W-:Y:S01]  /*8ca0*/  FMUL R55, R74, 0.70710676908493041992 ;  /* 0x3f3504f34a377820 */ /* 0x000fe20000400000 */
[----:B------:R-:W-:Y:S01]  /*8cb0*/  FMUL R38, R8, 0.70710676908493041992 ;  /* 0x3f3504f308267820 */ /* 0x000fe20000400000 */
[C---:B------:R-:W-:Y:S01]  /*8cc0*/  FMUL R21, R32.reuse, R32 ;  /* 0x0000002020157220 */ /* 0x040fe20000400000 */
[----:B------:R-:W-:Y:S01]  /*8cd0*/  FSETP.GE.AND P3, PT, |R32|, 1.0029599666595458984, PT ;  /* 0x3f8060fe2000780b */ /* 0x000fe20003f66200 */
[C---:B------:R-:W-:Y:S01]  /*8ce0*/  FFMA R27, R90.reuse, R76, R27 ;  /* 0x0000004c5a1b7223 */ /* 0x040fe2000000001b */
[----:B------:R-:W-:Y:S01]  /*8cf0*/  FSETP.GE.AND P4, PT, |R55|, 1.0029599666595458984, PT ;  /* 0x3f8060fe3700780b */ /* 0x000fe20003f86200 */
[----:B------:R-:W-:Y:S01]  /*8d00*/  FFMA R10, R90, R77, R10 ;  /* 0x0000004d5a0a7223 */ /* 0x000fe2000000000a */
[----:B------:R-:W-:Y:S01]  /*8d10*/  FSEL R21, |R32|, R21, P3 ;  /* 0x0000001520157208 */ /* 0x000fe20001800200 */
[----:B------:R-:W-:Y:S01]  /*8d20*/  FFMA R25, R90, R78, R25 ;  /* 0x0000004e5a197223 */ /* 0x000fe20000000019 */
[----:B------:R-:W-:Y:S01]  /*8d30*/  FSEL R26, R0, 8.4834944573231041431e-05, P3 ;  /* 0x38b1e96a001a7808 */ /* 0x000fe20001800000 */
[----:B------:R-:W-:Y:S01]  /*8d40*/  FMUL R44, R10, 0.70710676908493041992 ;  /* 0x3f3504f30a2c7820 */ /* 0x000fe20000400000 */
[----:B------:R-:W-:Y:S01]  /*8d50*/  FSEL R30, -R3, -0.00082130916416645050049, P3 ;  /* 0xba574d20031e7808 */ /* 0x000fe20001800100 */
[----:B------:R-:W-:Y:S01]  /*8d60*/  FFMA R29, R90, R79, R29 ;  /* 0x0000004f5a1d7223 */ /* 0x000fe2000000001d */
[----:B------:R-:W-:Y:S01]  /*8d70*/  FSEL R37, R12, 0.0052134888246655464172, P3 ;  /* 0x3baad5ea0c257808 */ /* 0x000fe20001800000 */
[----:B------:R-:W-:Y:S01]  /*8d80*/  FFMA R11, R90, R80, R11 ;  /* 0x000000505a0b7223 */ /* 0x000fe2000000000b */
[----:B------:R-:W-:Y:S01]  /*8d90*/  FSEL R39, -R13, -0.026868773624300956726, P3 ;  /* 0xbcdc1be70d277808 */ /* 0x000fe20001800100 */
[----:B------:R-:W-:Y:S01]  /*8da0*/  FFMA R26, R21, R26, R30 ;  /* 0x0000001a151a7223 */ /* 0x000fe2000000001e */
[----:B------:R-:W-:Y:S01]  /*8db0*/  FSEL R30, -|R32|, R32, P3 ;  /* 0x00000020201e7208 */ /* 0x000fe20001800300 */
[----:B------:R-:W-:Y:S01]  /*8dc0*/  FMUL R57, R29, 0.70710676908493041992 ;  /* 0x3f3504f31d397820 */ /* 0x000fe20000400000 */
[----:B------:R-:W-:Y:S01]  /*8dd0*/  FSEL R41, R0, 8.4834944573231041431e-05, P4 ;  /* 0x38b1e96a00297808 */ /* 0x000fe20002000000 */
[----:B------:R-:W-:Y:S01]  /*8de0*/  FFMA R26, R21, R26, R37 ;  /* 0x0000001a151a7223 */ /* 0x000fe20000000025 */
[----:B------:R-:W-:Y:S01]  /*8df0*/  FSEL R37, R14, 0.11284004896879196167, P3 ;  /* 0x3de718af0e257808 */ /* 0x000fe20001800000 */
[----:B------:R-:W-:Y:S01]  /*8e00*/  FMUL R46, R11, 0.70710676908493041992 ;  /* 0x3f3504f30b2e7820 */ /* 0x000fe20000400000 */
[----:B------:R-:W-:Y:S01]  /*8e10*/  FSEL R43, -R3, -0.00082130916416645050049, P4 ;  /* 0xba574d20032b7808 */ /* 0x000fe20002000100 */
[----:B------:R-:W-:Y:S01]  /*8e20*/  FFMA R26, R21, R26, R39 ;  /* 0x0000001a151a7223 */ /* 0x000fe20000000027 */
[----:B------:R-:W-:Y:S01]  /*8e30*/  FSEL R39, R15, -0.37612664699554443359, P3 ;  /* 0xbec093ac0f277808 */ /* 0x000fe20001800000 */
[----:B------:R-:W-:Y:S01]  /*8e40*/  FFMA R4, R90, R81, R4 ;  /* 0x000000515a047223 */ /* 0x000fe20000000004 */
[----:B------:R-:W-:Y:S01]  /*8e50*/  FSETP.GE.AND P5, PT, |R38|, 1.0029599666595458984, PT ;  /* 0x3f8060fe2600780b */ /* 0x000fe20003fa6200 */
[C---:B------:R-:W-:Y:S01]  /*8e60*/  FFMA R26, R21.reuse, R26, R37 ;  /* 0x0000001a151a7223 */ /* 0x040fe20000000025 */
[----:B------:R-:W-:Y:S01]  /*8e70*/  FSEL R37, R20, 0.12837915122509002686, P3 ;  /* 0x3e0375d314257808 */ /* 0x000fe20001800000 */
[----:B------:R-:W-:Y:S01]  /*8e80*/  FMUL R48, R4, 0.70710676908493041992 ;  /* 0x3f3504f304307820 */ /* 0x000fe20000400000 */
[----:B------:R-:W-:Y:S01]  /*8e90*/  FSEL R47, R0, 8.4834944573231041431e-05, P5 ;  /* 0x38b1e96a002f7808 */ /* 0x000fe20002800000 */
[----:B------:R-:W-:Y:S01]  /*8ea0*/  FFMA R26, R21, R26, R39 ;  /* 0x0000001a151a7223 */ /* 0x000fe20000000027 */
[----:B------:R-:W-:Y:S01]  /*8eb0*/  FSEL R49, -R3, -0.00082130916416645050049, P5 ;  /* 0xba574d2003317808 */ /* 0x000fe20002800100 */
[----:B------:R-:W-:Y:S01]  /*8ec0*/  FFMA R82, R90, R82, R5 ;  /* 0x000000525a527223 */ /* 0x000fe20000000005 */
[C---:B------:R-:W-:Y:S01]  /*8ed0*/  FSEL R45, R12.reuse, 0.0052134888246655464172, P4 ;  /* 0x3baad5ea0c2d7808 */ /* 0x040fe20002000000 */
[----:B------:R-:W-:Y:S01]  /*8ee0*/  FFMA R21, R21, R26, R37 ;  /* 0x0000001a15157223 */ /* 0x000fe20000000025 */
[----:B------:R-:W-:Y:S01]  /*8ef0*/  FSEL R51, R12, 0.0052134888246655464172, P5 ;  /* 0x3baad5ea0c337808 */ /* 0x000fe20002800000 */
[----:B------:R-:W-:Y:S01]  /*8f00*/  FFMA R83, R90, R83, R28 ;  /* 0x000000535a537223 */ /* 0x000fe2000000001c */
[----:B------:R-:W-:Y:S01]  /*8f10*/  FSEL R36, R20, 0.12837915122509002686, P5 ;  /* 0x3e0375d314247808 */ /* 0x000fe20002800000 */
[----:B------:R-:W-:Y:S01]  /*8f20*/  FFMA R21, R21, R30, R30 ;  /* 0x0000001e15157223 */ /* 0x000fe2000000001e */
[C---:B------:R-:W-:Y:S01]  /*8f30*/  FMUL R30, R55.reuse, R55 ;  /* 0x00000037371e7220 */ /* 0x040fe20000400000 */
[----:B------:R-:W-:Y:S01]  /*8f40*/  FMUL R56, R82, 0.70710676908493041992 ;  /* 0x3f3504f352387820 */ /* 0x000fe20000400000 */
[C---:B------:R-:W-:Y:S01]  /*8f50*/  FFMA R84, R90.reuse, R84, R31 ;  /* 0x000000545a547223 */ /* 0x040fe2000000001f */
[----:B------:R-:W1:Y:S01]  /*8f60*/  @P3 MUFU.EX2 R26, R21 ;  /* 0x00000015001a3308 */ /* 0x000e620000000800 */
[----:B------:R-:W-:Y:S01]  /*8f70*/  FFMA R85, R90, R85, R7 ;  /* 0x000000555a557223 */ /* 0x000fe20000000007 */
[----:B------:R-:W-:Y:S01]  /*8f80*/  FSEL R30, |R55|, R30, P4 ;  /* 0x0000001e371e7208 */ /* 0x000fe20002000200 */
[----:B------:R-:W-:Y:S01]  /*8f90*/  FMUL R5, R56, R56 ;  /* 0x0000003838057220 */ /* 0x000fe20000400000 */
[----:B------:R-:W-:Y:S01]  /*8fa0*/  FMUL R58, R84, 0.70710676908493041992 ;  /* 0x3f3504f3543a7820 */ /* 0x000fe20000400000 */
[C---:B------:R-:W-:Y:S01]  /*8fb0*/  FFMA R86, R90.reuse, R86, R35 ;  /* 0x000000565a567223 */ /* 0x040fe20000000023 */
[----:B------:R-:W-:Y:S01]  /*8fc0*/  FFMA R87, R90, R87, R6 ;  /* 0x000000575a577223 */ /* 0x000fe20000000006 */
[C---:B------:R-:W-:Y:S01]  /*8fd0*/  FFMA R43, R30.reuse, R41, R43 ;  /* 0x000000291e2b7223 */ /* 0x040fe2000000002b */
[----:B------:R-:W-:Y:S01]  /*8fe0*/  FMUL R9, R9, 0.5 ;  /* 0x3f00000009097820 */ /* 0x000fe20000400000 */
[----:B------:R-:W-:Y:S01]  /*8ff0*/  FMUL R11, R11, 0.5 ;  /* 0x3f0000000b0b7820 */ /* 0x000fe20000400000 */
[----:B------:R-:W-:Y:S01]  /*9000*/  IADD3 R33, R33, 0x6200, R24 ;  /* 0x0000620021217810 */ /* 0x000fe20007ffe018 */
[----:B------:R-:W-:Y:S01]  /*9010*/  FFMA R43, R30, R43, R45 ;  /* 0x0000002b1e2b7223 */ /* 0x000fe2000000002d */
[----:B------:R-:W-:Y:S01]  /*9020*/  FSEL R45, -R13, -0.026868773624300956726, P4 ;  /* 0xbcdc1be70d2d7808 */ /* 0x000fe20002000100 */
[----:B------:R-:W-:Y:S05]  /*9030*/  WARPSYNC.ALL ;  /* 0x0000000000007948 */ /* 0x000fea0003800000 */
[----:B-1----:R-:W-:Y:S01]  /*9040*/  @P3 FADD R26, -R26, 1 ;  /* 0x3f8000001a1a3421 */ /* 0x002fe20000000100 */
[----:B------:R-:W-:Y:S01]  /*9050*/  FFMA R43, R30, R43, R45 ;  /* 0x0000002b1e2b7223 */ /* 0x000fe2000000002d */
[----:B------:R-:W-:Y:S01]  /*9060*/  FSEL R45, R15, -0.37612664699554443359, P4 ;  /* 0xbec093ac0f2d7808 */ /* 0x000fe20002000000 */
[----:B------:R-:W-:Y:S02]  /*9070*/  BSSY B0, `(.L_x_84) ;  /* 0x000017b000007945 */ /* 0x000fe40003800000 */
[----:B------:R-:W-:Y:S01]  /*9080*/  @P3 LOP3.LUT R21, R26, 0x80000000, R32, 0xb8, !PT ;  /* 0x800000001a153812 */ /* 0x000fe200078eb820 */
[C---:B------:R-:W-:Y:S01]  /*9090*/  FMUL R26, R53.reuse, R53 ;  /* 0x00000035351a7220 */ /* 0x040fe20000400000 */
[----:B------:R-:W-:Y:S01]  /*90a0*/  FSETP.GE.AND P3, PT, |R53|, 1.0029599666595458984, PT ;  /* 0x3f8060fe3500780b */ /* 0x000fe20003f66200 */
[----:B------:R-:W-:-:S02]  /*90b0*/  FMUL R32, R38, R38 ;  /* 0x0000002626207220 */ /* 0x000fc40000400000 */
[----:B------:R-:W-:Y:S01]  /*90c0*/  FADD R21, R21, 1 ;  /* 0x3f80000015157421 */ /* 0x000fe20000000000 */
[----:B------:R-:W-:Y:S02]  /*90d0*/  FSEL R26, |R53|, R26, P3 ;  /* 0x0000001a351a7208 */ /* 0x000fe40001800200 */
[----:B------:R-:W-:Y:S02]  /*90e0*/  FSEL R37, R0, 8.4834944573231041431e-05, P3 ;  /* 0x38b1e96a00257808 */ /* 0x000fe40001800000 */
[----:B------:R-:W-:Y:S02]  /*90f0*/  FSEL R39, -R3, -0.00082130916416645050049, P3 ;  /* 0xba574d2003277808 */ /* 0x000fe40001800100 */
[----:B------:R-:W-:Y:S02]  /*9100*/  FSEL R32, |R38|, R32, P5 ;  /* 0x0000002026207208 */ /* 0x000fe40002800200 */
[C---:B------:R-:W-:Y:S01]  /*9110*/  FSEL R41, -R13.reuse, -0.026868773624300956726, P3 ;  /* 0xbcdc1be70d297808 */ /* 0x040fe20001800100 */
[----:B------:R-:W-:Y:S01]  /*9120*/  FFMA R37, R26, R37, R39 ;  /* 0x000000251a257223 */ /* 0x000fe20000000027 */
[----:B------:R-:W-:Y:S01]  /*9130*/  FSEL R39, R12, 0.0052134888246655464172, P3 ;  /* 0x3baad5ea0c277808 */ /* 0x000fe20001800000 */
[----:B------:R-:W-:Y:S01]  /*9140*/  FFMA R47, R32, R47, R49 ;  /* 0x0000002f202f7223 */ /* 0x000fe20000000031 */
[----:B------:R-:W-:-:S03]  /*9150*/  FSEL R49, -R13, -0.026868773624300956726, P5 ;  /* 0xbcdc1be70d317808 */ /* 0x000fc60002800100 */
[----:B------:R-:W-:Y:S01]  /*9160*/  FFMA R37, R26, R37, R39 ;  /* 0x000000251a257223 */ /* 0x000fe20000000027 */
[----:B------:R-:W-:Y:S01]  /*9170*/  FSEL R39, R14, 0.11284004896879196167, P3 ;  /* 0x3de718af0e277808 */ /* 0x000fe20001800000 */
[----:B------:R-:W-:Y:S01]  /*9180*/  FFMA R51, R32, R47, R51 ;  /* 0x0000002f20337223 */ /* 0x000fe20000000033 */
[----:B------:R-:W-:Y:S01]  /*9190*/  FSEL R47, R14, 0.11284004896879196167, P4 ;  /* 0x3de718af0e2f7808 */ /* 0x000fe20002000000 */
[----:B------:R-:W-:Y:S01]  /*91a0*/  FFMA R37, R26, R37, R41 ;  /* 0x000000251a257223 */ /* 0x000fe20000000029 */
[----:B------:R-:W-:Y:S01]  /*91b0*/  FSEL R41, R15, -0.37612664699554443359, P3 ;  /* 0xbec093ac0f297808 */ /* 0x000fe20001800000 */
[----:B------:R-:W-:Y:S02]  /*91c0*/  FFMA R49, R32, R51, R49 ;  /* 0x0000003320317223 */ /* 0x000fe40000000031 */
[----:B------:R-:W-:Y:S01]  /*91d0*/  FFMA R37, R26, R37, R39 ;  /* 0x000000251a257223 */ /* 0x000fe20000000027 */
[----:B------:R-:W-:Y:S01]  /*91e0*/  FSEL R39, R20, 0.12837915122509002686, P3 ;  /* 0x3e0375d314277808 */ /* 0x000fe20001800000 */
[----:B------:R-:W-:Y:S01]  /*91f0*/  FFMA R43, R30, R43, R47 ;  /* 0x0000002b1e2b7223 */ /* 0x000fe2000000002f */
[----:B------:R-:W-:Y:S01]  /*9200*/  FSEL R47, R14, 0.11284004896879196167, P5 ;  /* 0x3de718af0e2f7808 */ /* 0x000fe20002800000 */
[----:B------:R-:W-:Y:S01]  /*9210*/  FFMA R37, R26, R37, R41 ;  /* 0x000000251a257223 */ /* 0x000fe20000000029 */
[----:B------:R-:W-:Y:S01]  /*9220*/  FSEL R41, -|R53|, R53, P3 ;  /* 0x0000003535297208 */ /* 0x000fe20001800300 */
[----:B------:R-:W-:-:S02]  /*9230*/  FFMA R43, R30, R43, R45 ;  /* 0x0000002b1e2b7223 */ /* 0x000fc4000000002d */
[----:B------:R-:W-:Y:S01]  /*9240*/  FFMA R26, R26, R37, R39 ;  /* 0x000000251a1a7223 */ /* 0x000fe20000000027 */
[----:B------:R-:W-:Y:S01]  /*9250*/  FSEL R37, R20, 0.12837915122509002686, P4 ;  /* 0x3e0375d314257808 */ /* 0x000fe20002000000 */
[----:B------:R-:W-:Y:S01]  /*9260*/  FFMA R47, R32, R49, R47 ;  /* 0x00000031202f7223 */ /* 0x000fe2000000002f */
[----:B------:R-:W-:Y:S01]  /*9270*/  FSEL R39, R15, -0.37612664699554443359, P5 ;  /* 0xbec093ac0f277808 */ /* 0x000fe20002800000 */
[----:B------:R-:W-:Y:S02]  /*9280*/  FFMA R26, R26, R41, R41 ;  /* 0x000000291a1a7223 */ /* 0x000fe40000000029 */
[----:B------:R-:W-:Y:S01]  /*9290*/  FFMA R30, R30, R43, R37 ;  /* 0x0000002b1e1e7223 */ /* 0x000fe20000000025 */
[----:B------:R-:W-:Y:S01]  /*92a0*/  FSEL R37, -|R55|, R55, P4 ;  /* 0x0000003737257208 */ /* 0x000fe20002000300 */
[----:B------:R-:W-:Y:S01]  /*92b0*/  FFMA R39, R32, R47, R39 ;  /* 0x0000002f20277223 */ /* 0x000fe20000000027 */
[----:B------:R-:W1:Y:S03]  /*92c0*/  @P3 MUFU.EX2 R34, R26 ;  /* 0x0000001a00223308 */ /* 0x000e660000000800 */
[----:B------:R-:W-:Y:S01]  /*92d0*/  FFMA R30, R30, R37, R37 ;  /* 0x000000251e1e7223 */ /* 0x000fe20000000025 */
[----:B------:R-:W-:Y:S01]  /*92e0*/  FSEL R37, -|R38|, R38, P5 ;  /* 0x0000002626257208 */ /* 0x000fe20002800300 */
[----:B------:R-:W-:-:S03]  /*92f0*/  FFMA R32, R32, R39, R36 ;  /* 0x0000002720207223 */ /* 0x000fc60000000024 */
[----:B------:R-:W2:Y:S01]  /*9300*/  @P4 MUFU.EX2 R36, R30 ;  /* 0x0000001e00244308 */ /* 0x000ea20000000800 */
[----:B------:R-:W-:-:S07]  /*9310*/  FFMA R32, R32, R37, R37 ;  /* 0x0000002520207223 */ /* 0x000fce0000000025 */
[----:B------:R-:W3:Y:S01]  /*9320*/  @P5 MUFU.EX2 R37, R32 ;  /* 0x0000002000255308 */ /* 0x000ee20000000800 */
[----:B-1----:R-:W-:-:S05]  /*9330*/  @P3 FADD R34, -R34, 1 ;  /* 0x3f80000022223421 */ /* 0x002fca0000000100 */
[----:B------:R-:W-:Y:S01]  /*9340*/  @P3 LOP3.LUT R26, R34, 0x80000000, R53, 0xb8, !PT ;  /* 0x80000000221a3812 */ /* 0x000fe200078eb835 */
[C---:B------:R-:W-:Y:S01]  /*9350*/  FMUL R53, R27.reuse, 0.70710676908493041992 ;  /* 0x3f3504f31b357820 */ /* 0x040fe20000400000 */
[----:B------:R-:W-:Y:S01]  /*9360*/  FMUL R27, R27, 0.5 ;  /* 0x3f0000001b1b7820 */ /* 0x000fe20000400000 */
[----:B--2---:R-:W-:Y:S02]  /*9370*/  @P4 FADD R36, -R36, 1 ;  /* 0x3f80000024244421 */ /* 0x004fe40000000100 */
[C---:B------:R-:W-:Y:S01]  /*9380*/  FMUL R34, R53.reuse, R53 ;  /* 0x0000003535227220 */ /* 0x040fe20000400000 */
[----:B------:R-:W-:Y:S01]  /*9390*/  FSETP.GE.AND P3, PT, |R53|, 1.0029599666595458984, PT ;  /* 0x3f8060fe3500780b */ /* 0x000fe20003f66200 */
[----:B------:R-:W-:Y:S01]  /*93a0*/  FADD R26, R26, 1 ;  /* 0x3f8000001a1a7421 */ /* 0x000fe20000000000 */
[----:B------:R-:W-:Y:S01]  /*93b0*/  @P4 LOP3.LUT R30, R36, 0x80000000, R55, 0xb8, !PT ;  /* 0x80000000241e4812 */ /* 0x000fe200078eb837 */
[C---:B------:R-:W-:Y:S01]  /*93c0*/  FMUL R36, R44.reuse, R44 ;  /* 0x0000002c2c247220 */ /* 0x040fe20000400000 */
[----:B------:R-:W-:Y:S01]  /*93d0*/  FSETP.GE.AND P4, PT, |R44|, 1.0029599666595458984, PT ;  /* 0x3f8060fe2c00780b */ /* 0x000fe20003f86200 */
[----:B---3--:R-:W-:Y:S01]  /*93e0*/  @P5 FADD R37, -R37, 1 ;  /* 0x3f80000025255421 */ /* 0x008fe20000000100 */
[----:B------:R-:W-:Y:S01]  /*93f0*/  FSEL R34, |R53|, R34, P3 ;  /* 0x0000002235227208 */ /* 0x000fe20001800200 */
[----:B------:R-:W-:Y:S01]  /*9400*/  FMUL R55, R25, 0.70710676908493041992 ;  /* 0x3f3504f319377820 */ /* 0x000fe20000400000 */
[----:B------:R-:W-:Y:S01]  /*9410*/  FSEL R39, -R3, -0.00082130916416645050049, P3 ;  /* 0xba574d2003277808 */ /* 0x000fe20001800100 */
[----:B------:R-:W-:Y:S01]  /*9420*/  FADD R30, R30, 1 ;  /* 0x3f8000001e1e7421 */ /* 0x000fe20000000000 */
[----:B------:R-:W-:Y:S01]  /*9430*/  @P5 LOP3.LUT R32, R37, 0x80000000, R38, 0xb8, !PT ;  /* 0x8000000025205812 */ /* 0x000fe200078eb826 */
[----:B------:R-:W-:Y:S01]  /*9440*/  FMUL R38, R55, R55 ;  /* 0x0000003737267220 */ /* 0x000fe20000400000 */
[----:B------:R-:W-:Y:S01]  /*9450*/  FSEL R37, R0, 8.4834944573231041431e-05, P3 ;  /* 0x38b1e96a00257808 */ /* 0x000fe20001800000 */
[----:B------:R-:W-:Y:S01]  /*9460*/  FMUL R9, R26, R9 ;  /* 0x000000091a097220 */ /* 0x000fe20000400000 */
[----:B------:R-:W-:Y:S01]  /*9470*/  FSEL R36, |R44|, R36, P4 ;  /* 0x000000242c247208 */ /* 0x000fe20002000200 */
[----:B------:R-:W-:Y:S01]  /*9480*/  FADD R32, R32, 1 ;  /* 0x3f80000020207421 */ /* 0x000fe20000000000 */
[----:B------:R-:W-:Y:S01]  /*9490*/  FSEL R41, R0, 8.4834944573231041431e-05, P4 ;  /* 0x38b1e96a00297808 */ /* 0x000fe20002000000 */
[----:B------:R-:W-:Y:S01]  /*94a0*/  FFMA R37, R34, R37, R39 ;  /* 0x0000002522257223 */ /* 0x000fe20000000027 */
[----:B------:R-:W-:-:S02]  /*94b0*/  FSEL R43, -R3, -0.00082130916416645050049, P4 ;  /* 0xba574d20032b7808 */ /* 0x000fc40002000100 */
[C---:B------:R-:W-:Y:S02]  /*94c0*/  FSETP.GE.AND P5, PT, |R55|.reuse, 1.0029599666595458984, PT ;  /* 0x3f8060fe3700780b */ /* 0x040fe40003fa6200 */
[----:B------:R-:W-:Y:S01]  /*94d0*/  FSEL R39, R12, 0.0052134888246655464172, P3 ;  /* 0x3baad5ea0c277808 */ /* 0x000fe20001800000 */
[----:B------:R-:W-:Y:S01]  /*94e0*/  FFMA R43, R36, R41, R43 ;  /* 0x00000029242b7223 */ /* 0x000fe2000000002b */
[----:B------:R-:W-:Y:S02]  /*94f0*/  FSEL R40, |R55|, R38, P5 ;  /* 0x0000002637287208 */ /* 0x000fe40002800200 */
[----:B------:R-:W-:Y:S01]  /*9500*/  FSEL R47, R0, 8.4834944573231041431e-05, P5 ;  /* 0x38b1e96a002f7808 */ /* 0x000fe20002800000 */
[----:B------:R-:W-:Y:S01]  /*9510*/  FFMA R37, R34, R37, R39 ;  /* 0x0000002522257223 */ /* 0x000fe20000000027 */
[----:B------:R-:W-:Y:S02]  /*9520*/  FSEL R49, -R3, -0.00082130916416645050049, P5 ;  /* 0xba574d2003317808 */ /* 0x000fe40002800100 */
[----:B------:R-:W-:-:S02]  /*9530*/  FSEL R45, R12, 0.0052134888246655464172, P4 ;  /* 0x3baad5ea0c2d7808 */ /* 0x000fc40002000000 */
[C---:B------:R-:W-:Y:S01]  /*9540*/  FSEL R41, -R13.reuse, -0.026868773624300956726, P3 ;  /* 0xbcdc1be70d297808 */ /* 0x040fe20001800100 */
[----:B------:R-:W-:Y:S01]  /*9550*/  FFMA R47, R40, R47, R49 ;  /* 0x0000002f282f7223 */ /* 0x000fe20000000031 */
[----:B------:R-:W-:Y:S01]  /*9560*/  FSEL R51, R12, 0.0052134888246655464172, P5 ;  /* 0x3baad5ea0c337808 */ /* 0x000fe20002800000 */
[----:B------:R-:W-:Y:S01]  /*9570*/  FFMA R43, R36, R43, R45 ;  /* 0x0000002b242b7223 */ /* 0x000fe2000000002d */
[----:B------:R-:W-:Y:S01]  /*9580*/  FSEL R39, R14, 0.11284004896879196167, P3 ;  /* 0x3de718af0e277808 */ /* 0x000fe20001800000 */
        /* <DEDUP_REMOVED lines=21> */
[----:B------:R-:W-:Y:S01]  /*96e0*/  FSEL R37, -|R44|, R44, P4 ;  /* 0x0000002c2c257208 */ /* 0x000fe20002000300 */
[----:B------:R-:W-:Y:S01]  /*96f0*/  FFMA R39, R40, R47, R39 ;  /* 0x0000002f28277223 */ /* 0x000fe20000000027 */
[----:B------:R-:W-:Y:S01]  /*9700*/  FSEL R42, R20, 0.12837915122509002686, P5 ;  /* 0x3e0375d3142a7808 */ /* 0x000fe20002800000 */
[----:B------:R-:W-:-:S02]  /*9710*/  FFMA R34, R34, R41, R41 ;  /* 0x0000002922227223 */ /* 0x000fc40000000029 */
[----:B------:R-:W-:Y:S01]  /*9720*/  FFMA R36, R36, R37, R37 ;  /* 0x0000002524247223 */ /* 0x000fe20000000025 */
[----:B------:R-:W-:Y:S01]  /*9730*/  FSEL R37, -|R55|, R55, P5 ;  /* 0x0000003737257208 */ /* 0x000fe20002800300 */
[----:B------:R-:W-:Y:S01]  /*9740*/  FFMA R42, R40, R39, R42 ;  /* 0x00000027282a7223 */ /* 0x000fe2000000002a */
[----:B------:R-:W1:Y:S03]  /*9750*/  @P3 MUFU.EX2 R38, R34 ;  /* 0x0000002200263308 */ /* 0x000e660000000800 */
[----:B------:R-:W-:-:S05]  /*9760*/  FFMA R37, R42, R37, R37 ;  /* 0x000000252a257223 */ /* 0x000fca0000000025 */
[----:B------:R-:W2:Y:S08]  /*9770*/  @P5 MUFU.EX2 R40, R37 ;  /* 0x0000002500285308 */ /* 0x000eb00000000800 */
[----:B------:R-:W3:Y:S01]  /*9780*/  @P4 MUFU.EX2 R39, R36 ;  /* 0x0000002400274308 */ /* 0x000ee20000000800 */
[----:B-1----:R-:W-:-:S05]  /*9790*/  @P3 FADD R38, -R38, 1 ;  /* 0x3f80000026263421 */ /* 0x002fca0000000100 */
[----:B------:R-:W-:Y:S01]  /*97a0*/  @P3 LOP3.LUT R34, R38, 0x80000000, R53, 0xb8, !PT ;  /* 0x8000000026223812 */ /* 0x000fe200078eb835 */
[C---:B------:R-:W-:Y:S01]  /*97b0*/  FMUL R38, R57.reuse, R57 ;  /* 0x0000003939267220 */ /* 0x040fe20000400000 */
[C---:B------:R-:W-:Y:S01]  /*97c0*/  FSETP.GE.AND P3, PT, |R57|.reuse, 1.0029599666595458984, PT ;  /* 0x3f8060fe3900780b */ /* 0x040fe20003f66200 */
[----:B--2---:R-:W-:Y:S02]  /*97d0*/  @P5 FADD R40, -R40, 1 ;  /* 0x3f80000028285421 */ /* 0x004fe40000000100 */
[----:B------:R-:W-:Y:S01]  /*97e0*/  FADD R34, R34, 1 ;  /* 0x3f80000022227421 */ /* 0x000fe20000000000 */
[----:B------:R-:W-:Y:S02]  /*97f0*/  FSEL R38, |R57|, R38, P3 ;  /* 0x0000002639267208 */ /* 0x000fe40001800200 */
[----:B------:R-:W-:Y:S01]  /*9800*/  @P5 LOP3.LUT R37, R40, 0x80000000, R55, 0xb8, !PT ;  /* 0x8000000028255812 */ /* 0x000fe200078eb837 */
[----:B------:R-:W-:Y:S01]  /*9810*/  FMUL R40, R46, R46 ;  /* 0x0000002e2e287220 */ /* 0x000fe20000400000 */
[----:B------:R-:W-:Y:S01]  /*9820*/  FSEL R41, -R3, -0.00082130916416645050049, P3 ;  /* 0xba574d2003297808 */ /* 0x000fe20001800100 */
[----:B---3--:R-:W-:Y:S01]  /*9830*/  @P4 FADD R39, -R39, 1 ;  /* 0x3f80000027274421 */ /* 0x008fe20000000100 */
[----:B------:R-:W-:Y:S01]  /*9840*/  FSETP.GE.AND P5, PT, |R48|, 1.0029599666595458984, PT ;  /* 0x3f8060fe3000780b */ /* 0x000fe20003fa6200 */
[----:B------:R-:W-:-:S03]  /*9850*/  FADD R37, R37, 1 ;  /* 0x3f80000025257421 */ /* 0x000fc60000000000 */
[----:B------:R-:W-:Y:S01]  /*9860*/  @P4 LOP3.LUT R36, R39, 0x80000000, R44, 0xb8, !PT ;  /* 0x8000000027244812 */ /* 0x000fe200078eb82c */
[----:B------:R-:W-:Y:S01]  /*9870*/  FMUL R44, R48, R48 ;  /* 0x00000030302c7220 */ /* 0x000fe20000400000 */
[----:B------:R-:W-:Y:S02]  /*9880*/  FSETP.GE.AND P4, PT, |R46|, 1.0029599666595458984, PT ;  /* 0x3f8060fe2e00780b */ /* 0x000fe40003f86200 */
[----:B------:R-:W-:Y:S01]  /*9890*/  FSEL R39, R0, 8.4834944573231041431e-05, P3 ;  /* 0x38b1e96a00277808 */ /* 0x000fe20001800000 */
[----:B------:R-:W-:Y:S01]  /*98a0*/  FADD R36, R36, 1 ;  /* 0x3f80000024247421 */ /* 0x000fe20000000000 */
[----:B------:R-:W-:Y:S02]  /*98b0*/  FSEL R42, |R46|, R40, P4 ;  /* 0x000000282e2a7208 */ /* 0x000fe40002000200 */
[----:B------:R-:W-:Y:S01]  /*98c0*/  FSEL R43, R0, 8.4834944573231041431e-05, P4 ;  /* 0x38b1e96a002b7808 */ /* 0x000fe20002000000 */
[----:B------:R-:W-:Y:S01]  /*98d0*/  FFMA R39, R38, R39, R41 ;  /* 0x0000002726277223 */ /* 0x000fe20000000029 */
[----:B------:R-:W-:-:S02]  /*98e0*/  FSEL R45, -R3, -0.00082130916416645050049, P4 ;  /* 0xba574d20032d7808 */ /* 0x000fc40002000100 */
[----:B------:R-:W-:Y:S02]  /*98f0*/  FSEL R41, R12, 0.0052134888246655464172, P3 ;  /* 0x3baad5ea0c297808 */ /* 0x000fe40001800000 */
[----:B------:R-:W-:Y:S01]  /*9900*/  FSEL R44, |R48|, R44, P5 ;  /* 0x0000002c302c7208 */ /* 0x000fe20002800200 */
[----:B------:R-:W-:Y:S01]  /*9910*/  FFMA R45, R42, R43, R45 ;  /* 0x0000002b2a2d7223 */ /* 0x000fe2000000002d */
[----:B------:R-:W-:Y:S01]  /*9920*/  FSEL R49, R0, 8.4834944573231041431e-05, P5 ;  /* 0x38b1e96a00317808 */ /* 0x000fe20002800000 */
[----:B------:R-:W-:Y:S01]  /*9930*/  FFMA R39, R38, R39, R41 ;  /* 0x0000002726277223 */ /* 0x000fe20000000029 */
[----:B------:R-:W-:Y:S02]  /*9940*/  FSEL R51, -R3, -0.00082130916416645050049, P5 ;  /* 0xba574d2003337808 */ /* 0x000fe40002800100 */
[----:B------:R-:W-:Y:S02]  /*9950*/  FSEL R47, R12, 0.0052134888246655464172, P4 ;  /* 0x3baad5ea0c2f7808 */ /* 0x000fe40002000000 */
        /* <DEDUP_REMOVED lines=20> */
[----:B------:R-:W-:Y:S01]  /*9aa0*/  FSEL R40, -|R57|, R57, P3 ;  /* 0x0000003939287208 */ /* 0x000fe20001800300 */
        /* <DEDUP_REMOVED lines=8> */
[----:B------:R-:W-:Y:S01]  /*9b30*/  FFMA R45, R44, R47, R45 ;  /* 0x0000002f2c2d7223 */ /* 0x000fe2000000002d */
[----:B------:R-:W1:Y:S01]  /*9b40*/  @P3 MUFU.EX2 R38, R39 ;  /* 0x0000002700263308 */ /* 0x000e620000000800 */
[----:B------:R-:W-:Y:S01]  /*9b50*/  FFMA R40, R41, R40, R40 ;  /* 0x0000002829287223 */ /* 0x000fe20000000028 */
[----:B------:R-:W-:Y:S01]  /*9b60*/  FSEL R43, -|R48|, R48, P5 ;  /* 0x00000030302b7208 */ /* 0x000fe20002800300 */
[----:B------:R-:W-:Y:S01]  /*9b70*/  FFMA R42, R44, R45, R42 ;  /* 0x0000002d2c2a7223 */ /* 0x000fe2000000002a */
[----:B------:R-:W-:-:S03]  /*9b80*/  FMUL R45, R83, 0.70710676908493041992 ;  /* 0x3f3504f3532d7820 */ /* 0x000fc60000400000 */
[----:B------:R-:W-:Y:S01]  /*9b90*/  FFMA R42, R42, R43, R43 ;  /* 0x0000002b2a2a7223 */ /* 0x000fe2000000002b */
[----:B------:R-:W2:Y:S01]  /*9ba0*/  @P4 MUFU.EX2 R41, R40 ;  /* 0x0000002800294308 */ /* 0x000ea20000000800 */
[----:B------:R-:W-:-:S07]  /*9bb0*/  FMUL R31, R45, R45 ;  /* 0x0000002d2d1f7220 */ /* 0x000fce0000400000 */
[----:B------:R-:W3:Y:S01]  /*9bc0*/  @P5 MUFU.EX2 R43, R42 ;  /* 0x0000002a002b5308 */ /* 0x000ee20000000800 */
[----:B-1----:R-:W-:-:S05]  /*9bd0*/  @P3 FADD R38, -R38, 1 ;  /* 0x3f80000026263421 */ /* 0x002fca0000000100 */
[----:B------:R-:W-:Y:S02]  /*9be0*/  @P3 LOP3.LUT R39, R38, 0x80000000, R57, 0xb8, !PT ;  /* 0x8000000026273812 */ /* 0x000fe400078eb839 */
[C---:B------:R-:W-:Y:S01]  /*9bf0*/  FSETP.GE.AND P3, PT, |R56|.reuse, 1.0029599666595458984, PT ;  /* 0x3f8060fe3800780b */ /* 0x040fe20003f66200 */
[----:B--2---:R-:W-:Y:S02]  /*9c00*/  @P4 FADD R41, -R41, 1 ;  /* 0x3f80000029294421 */ /* 0x004fe40000000100 */
[----:B------:R-:W-:Y:S01]  /*9c10*/  FADD R39, R39, 1 ;  /* 0x3f80000027277421 */ /* 0x000fe20000000000 */
[----:B------:R-:W-:Y:S02]  /*9c20*/  FSEL R5, |R56|, R5, P3 ;  /* 0x0000000538057208 */ /* 0x000fe40001800200 */
[----:B------:R-:W-:Y:S02]  /*9c30*/  @P4 LOP3.LUT R40, R41, 0x80000000, R46, 0xb8, !PT ;  /* 0x8000000029284812 */ /* 0x000fe400078eb82e */
[----:B------:R-:W-:Y:S01]  /*9c40*/  FSETP.GE.AND P4, PT, |R45|, 1.0029599666595458984, PT ;  /* 0x3f8060fe2d00780b */ /* 0x000fe20003f86200 */
[----:B---3--:R-:W-:Y:S01]  /*9c50*/  @P5 FADD R43, -R43, 1 ;  /* 0x3f8000002b2b5421 */ /* 0x008fe20000000100 */
[----:B------:R-:W-:Y:S01]  /*9c60*/  FSEL R28, R0, 8.4834944573231041431e-05, P3 ;  /* 0x38b1e96a001c7808 */ /* 0x000fe20001800000 */
[----:B------:R-:W-:Y:S01]  /*9c70*/  FADD R40, R40, 1 ;  /* 0x3f80000028287421 */ /* 0x000fe20000000000 */
[----:B------:R-:W-:-:S02]  /*9c80*/  FSEL R38, -R3, -0.00082130916416645050049, P3 ;  /* 0xba574d2003267808 */ /* 0x000fc40001800100 */
[----:B------:R-:W-:Y:S01]  /*9c90*/  @P5 LOP3.LUT R42, R43, 0x80000000, R48, 0xb8, !PT ;  /* 0x800000002b2a5812 */ /* 0x000fe200078eb830 */
[----:B------:R-:W-:Y:S01]  /*9ca0*/  FMUL R43, R58, R58 ;  /* 0x0000003a3a2b7220 */ /* 0x000fe20000400000 */
[----:B------:R-:W-:Y:S01]  /*9cb0*/  FSEL R41, |R45|, R31, P4 ;  /* 0x0000001f2d297208 */ /* 0x000fe20002000200 */
[----:B------:R-:W-:Y:S01]  /*9cc0*/  FFMA R28, R5, R28, R38 ;  /* 0x0000001c051c7223 */ /* 0x000fe20000000026 */
[----:B------:R-:W-:Y:S01]  /*9cd0*/  FSEL R44, R0, 8.4834944573231041431e-05, P4 ;  /* 0x38b1e96a002c7808 */ /* 0x000fe20002000000 */
[----:B------:R-:W-:Y:S01]  /*9ce0*/  FADD R42, R42, 1 ;  /* 0x3f8000002a2a7421 */ /* 0x000fe20000000000 */
[----:B------:R-:W-:Y:S01]  /*9cf0*/  FSEL R46, -R3, -0.00082130916416645050049, P4 ;  /* 0xba574d20032e7808 */ /* 0x000fe20002000100 */
[----:B------:R-:W-:Y:S01]  /*9d00*/  FMUL R40, R40, R11 ;  /* 0x0000000b28287220 */ /* 0x000fe20000400000 */
[----:B------:R-:W-:Y:S02]  /*9d10*/  FSETP.GE.AND P5, PT, |R58|, 1.0029599666595458984, PT ;  /* 0x3f8060fe3a00780b */ /* 0x000fe40003fa6200 */
[----:B------:R-:W-:Y:S01]  /*9d20*/  FSEL R38, R12, 0.0052134888246655464172, P3 ;  /* 0x3baad5ea0c267808 */ /* 0x000fe20001800000 */
[----:B------:R-:W-:Y:S01]  /*9d30*/  FFMA R46, R41, R44, R46 ;  /* 0x0000002c292e7223 */ /* 0x000fe2000000002e */
[----:B------:R-:W-:-:S02]  /*9d40*/  FSEL R43, |R58|, R43, P5 ;  /* 0x0000002b3a2b7208 */ /* 0x000fc40002800200 */
        /* <DEDUP_REMOVED lines=36> */
[----:B------:R-:W1:Y:S01]  /*9f90*/  @P3 MUFU.EX2 R5, R28 ;  /* 0x0000001c00053308 */ /* 0x000e620000000800 */
[----:B------:R-:W-:Y:S01]  /*9fa0*/  FFMA R41, R43, R46, R41 ;  /* 0x0000002e2b297223 */ /* 0x000fe20000000029 */
[----:B------:R-:W-:Y:S01]  /*9fb0*/  FMUL R52, R86, 0.70710676908493041992 ;  /* 0x3f3504f356347820 */ /* 0x000fe20000400000 */
[----:B------:R-:W-:-:S02]  /*9fc0*/  FMUL R54, R87, 0.70710676908493041992 ;  /* 0x3f3504f357367820 */ /* 0x000fc40000400000 */
[----:B------:R-:W-:Y:S01]  /*9fd0*/  FFMA R41, R41, R44, R44 ;  /* 0x0000002c29297223 */ /* 0x000fe2000000002c */
[----:B------:R-:W-:Y:S02]  /*9fe0*/  FMUL R7, R52, R52 ;  /* 0x0000003434077220 */ /* 0x000fe40000400000 */
[----:B------:R-:W2:Y:S08]  /*9ff0*/  @P4 MUFU.EX2 R38, R31 ;  /* 0x0000001f00264308 */ /* 0x000eb00000000800 */
[----:B------:R-:W3:Y:S01]  /*a000*/  @P5 MUFU.EX2 R43, R41 ;  /* 0x00000029002b5308 */ /* 0x000ee20000000800 */
[----:B-1----:R-:W-:-:S05]  /*a010*/  @P3 FADD R5, -R5, 1 ;  /* 0x3f80000005053421 */ /* 0x002fca0000000100 */
[----:B------:R-:W-:Y:S01]  /*a020*/  @P3 LOP3.LUT R28, R5, 0x80000000, R56, 0xb8, !PT ;  /* 0x80000000051c3812 */ /* 0x000fe200078eb838 */
[----:B--2---:R-:W-:-:S04]  /*a030*/  @P4 FADD R38, -R38, 1 ;  /* 0x3f80000026264421 */ /* 0x004fc80000000100 */
[----:B------:R-:W-:Y:S01]  /*a040*/  FADD R28, R28, 1 ;  /* 0x3f8000001c1c7421 */ /* 0x000fe20000000000 */
[----:B------:R-:W-:Y:S01]  /*a050*/  @P4 LOP3.LUT R31, R38, 0x80000000, R45, 0xb8, !PT ;  /* 0x80000000261f4812 */ /* 0x000fe200078eb82d */
[----:B------:R-:W-:Y:S01]  /*a060*/  FMUL R45, R85, 0.70710676908493041992 ;  /* 0x3f3504f3552d7820 */ /* 0x000fe20000400000 */
[----:B------:R-:W-:Y:S01]  /*a070*/  FSETP.GE.AND P4, PT, |R52|, 1.0029599666595458984, PT ;  /* 0x3f8060fe3400780b */ /* 0x000fe20003f86200 */
[----:B---3--:R-:W-:Y:S02]  /*a080*/  @P5 FADD R43, -R43, 1 ;  /* 0x3f8000002b2b5421 */ /* 0x008fe40000000100 */
[C---:B------:R-:W-:Y:S01]  /*a090*/  FMUL R5, R45.reuse, R45 ;  /* 0x0000002d2d057220 */ /* 0x040fe20000400000 */
[----:B------:R-:W-:Y:S01]  /*a0a0*/  FSETP.GE.AND P3, PT, |R45|, 1.0029599666595458984, PT ;  /* 0x3f8060fe2d00780b */ /* 0x000fe20003f66200 */
[----:B------:R-:W-:Y:S01]  /*a0b0*/  FADD R31, R31, 1 ;  /* 0x3f8000001f1f7421 */ /* 0x000fe20000000000 */
[----:B------:R-:W-:Y:S01]  /*a0c0*/  @P5 LOP3.LUT R41, R43, 0x80000000, R58, 0xb8, !PT ;  /* 0x800000002b295812 */ /* 0x000fe200078eb83a */
[C---:B------:R-:W-:Y:S01]  /*a0d0*/  FMUL R43, R54.reuse, R54 ;  /* 0x00000036362b7220 */ /* 0x040fe20000400000 */
[----:B------:R-:W-:-:S02]  /*a0e0*/  FSETP.GE.AND P5, PT, |R54|, 1.0029599666595458984, PT ;  /* 0x3f8060fe3600780b */ /* 0x000fc40003fa6200 */
[----:B------:R-:W-:Y:S01]  /*a0f0*/  FSEL R5, |R45|, R5, P3 ;  /* 0x000000052d057208 */ /* 0x000fe20001800200 */
[----:B------:R-:W-:Y:S01]  /*a100*/  FADD R41, R41, 1 ;  /* 0x3f80000029297421 */ /* 0x000fe20000000000 */
[----:B------:R-:W-:Y:S02]  /*a110*/  FSEL R6, R0, 8.4834944573231041431e-05, P3 ;  /* 0x38b1e96a00067808 */ /* 0x000fe40001800000 */
[----:B------:R-:W-:Y:S02]  /*a120*/  FSEL R38, -R3, -0.00082130916416645050049, P3 ;  /* 0xba574d2003267808 */ /* 0x000fe40001800100 */
[----:B------:R-:W-:Y:S02]  /*a130*/  FSEL R35, |R52|, R7, P4 ;  /* 0x0000000734237208 */ /* 0x000fe40002000200 */
[----:B------:R-:W-:Y:S01]  /*a140*/  FSEL R44, R0, 8.4834944573231041431e-05, P4 ;  /* 0x38b1e96a002c7808 */ /* 0x000fe20002000000 */
[----:B------:R-:W-:Y:S01]  /*a150*/  FFMA R6, R5, R6, R38 ;  /* 0x0000000605067223 */ /* 0x000fe20000000026 */
[----:B------:R-:W-:-:S02]  /*a160*/  FSEL R46, -R3, -0.00082130916416645050049, P4 ;  /* 0xba574d20032e7808 */ /* 0x000fc40002000100 */
[----:B------:R-:W-:Y:S02]  /*a170*/  FSEL R48, R0, 8.4834944573231041431e-05, P5 ;  /* 0x38b1e96a00307808 */ /* 0x000fe40002800000 */
[C---:B------:R-:W-:Y:S01]  /*a180*/  FSEL R0, R12.reuse, 0.0052134888246655464172, P3 ;  /* 0x3baad5ea0c007808 */ /* 0x040fe20001800000 */
[----:B------:R-:W-:Y:S01]  /*a190*/  FFMA R44, R35, R44, R46 ;  /* 0x0000002c232c7223 */ /* 0x000fe2000000002e */
[C---:B------:R-:W-:Y:S02]  /*a1a0*/  FSEL R38, R12.reuse, 0.0052134888246655464172, P4 ;  /* 0x3baad5ea0c267808 */ /* 0x040fe40002000000 */
[----:B------:R-:W-:Y:S01]  /*a1b0*/  FSEL R46, R12, 0.0052134888246655464172, P5 ;  /* 0x3baad5ea0c2e7808 */ /* 0x000fe20002800000 */
[----:B------:R-:W-:Y:S01]  /*a1c0*/  FFMA R0, R5, R6, R0 ;  /* 0x0000000605007223 */ /* 0x000fe20000000000 */
[----:B------:R-:W-:Y:S01]  /*a1d0*/  FSEL R50, -R3, -0.00082130916416645050049, P5 ;  /* 0xba574d2003327808 */ /* 0x000fe20002800100 */
[----:B------:R-:W-:Y:S01]  /*a1e0*/  FFMA R38, R35, R44, R38 ;  /* 0x0000002c23267223 */ /* 0x000fe20000000026 */
[----:B------:R-:W-:-:S02]  /*a1f0*/  FSEL R43, |R54|, R43, P5 ;  /* 0x0000002b362b7208 */ /* 0x000fc40002800200 */
[----:B------:R-:W-:Y:S02]  /*a200*/  FSEL R12, -R13, -0.026868773624300956726, P3 ;  /* 0xbcdc1be70d0c7808 */ /* 0x000fe40001800100 */
        /* <DEDUP_REMOVED lines=8> */
[----:B------:R-:W-:Y:S01]  /*a290*/  FFMA R38, R35, R38, R44 ;  /* 0x0000002623267223 */ /* 0x000fe2000000002c */
[----:B------:R-:W-:-:S02]  /*a2a0*/  FSEL R50, -R13, -0.026868773624300956726, P5 ;  /* 0xbcdc1be70d327808 */ /* 0x000fc40002800100 */
        /* <DEDUP_REMOVED lines=20> */
[----:B------:R-:W-:-:S04]  /*a3f0*/  FFMA R5, R43, R14, R5 ;  /* 0x0000000e2b057223 */ /* 0x000fc80000000005 */
[----:B------:R-:W-:Y:S01]  /*a400*/  FFMA R13, R5, R6, R6 ;  /* 0x00000006050d7223 */ /* 0x000fe20000000006 */
[----:B------:R-:W2:Y:S01]  /*a410*/  @P4 MUFU.EX2 R3, R12 ;  /* 0x0000000c00034308 */ /* 0x000ea20000000800 */
[----:B------:R-:W-:-:S04]  /*a420*/  FMUL R6, R29, 0.5 ;  /* 0x3f0000001d067820 */ /* 0x000fc80000400000 */
[----:B------:R-:W-:Y:S01]  /*a430*/  FMUL R14, R39, R6 ;  /* 0x00000006270e7220 */ /* 0x000fe20000400000 */
[----:B------:R-:W-:Y:S02]  /*a440*/  FMUL R6, R87, 0.5 ;  /* 0x3f00000057067820 */ /* 0x000fe40000400000 */
[----:B------:R-:W3:Y:S01]  /*a450*/  @P5 MUFU.EX2 R5, R13 ;  /* 0x0000000d00055308 */ /* 0x000ee20000000800 */
[----:B-1----:R-:W-:-:S05]  /*a460*/  @P3 FADD R0, -R0, 1 ;  /* 0x3f80000000003421 */ /* 0x002fca0000000100 */
[----:B------:R-:W-:Y:S01]  /*a470*/  @P3 LOP3.LUT R7, R0, 0x80000000, R45, 0xb8, !PT ;  /* 0x8000000000073812 */ /* 0x000fe200078eb82d */
[----:B------:R-:W-:Y:S01]  /*a480*/  FMUL R0, R23, 0.5 ;  /* 0x3f00000017007820 */ /* 0x000fe20000400000 */
[----:B--2---:R-:W-:-:S03]  /*a490*/  @P4 FADD R3, -R3, 1 ;  /* 0x3f80000003034421 */ /* 0x004fc60000000100 */
[----:B------:R-:W-:Y:S02]  /*a4a0*/  FADD R7, R7, 1 ;  /* 0x3f80000007077421 */ /* 0x000fe40000000000 */
[----:B------:R-:W-:Y:S01]  /*a4b0*/  @P4 LOP3.LUT R12, R3, 0x80000000, R52, 0xb8, !PT ;  /* 0x80000000030c4812 */ /* 0x000fe200078eb834 */
[----:B------:R-:W-:Y:S01]  /*a4c0*/  FMUL R3, R74, 0.5 ;  /* 0x3f0000004a037820 */ /* 0x000fe20000400000 */
[----:B---3--:R-:W-:-:S03]  /*a4d0*/  @P5 FADD R5, -R5, 1 ;  /* 0x3f80000005055421 */ /* 0x008fc60000000100 */
[----:B------:R-:W-:Y:S01]  /*a4e0*/  FMUL R30, R30, R3 ;  /* 0x000000031e1e7220 */ /* 0x000fe20000400000 */
[----:B------:R-:W-:Y:S01]  /*a4f0*/  FMUL R3, R10, 0.5 ;  /* 0x3f0000000a037820 */ /* 0x000fe20000400000 */
[----:B------:R-:W-:Y:S01]  /*a500*/  FADD R12, R12, 1 ;  /* 0x3f8000000c0c7421 */ /* 0x000fe20000000000 */
[----:B------:R-:W-:Y:S01]  /*a510*/  @P5 LOP3.LUT R13, R5, 0x80000000, R54, 0xb8, !PT ;  /* 0x80000000050d5812 */ /* 0x000fe200078eb836 */
[----:B------:R-:W-:Y:S01]  /*a520*/  FMUL R5, R8, 0.5 ;  /* 0x3f00000008057820 */ /* 0x000fe20000400000 */
[----:B------:R-:W-:Y:S01]  /*a530*/  FMUL R8, R21, R0 ;  /* 0x0000000015087220 */ /* 0x000fe20000400000 */
[----:B------:R-:W-:Y:S01]  /*a540*/  FMUL R0, R25, 0.5 ;  /* 0x3f00000019007820 */ /* 0x000fe20000400000 */
[----:B------:R-:W-:Y:S01]  /*a550*/  FMUL R21, R36, R3 ;  /* 0x0000000324157220 */ /* 0x000fe20000400000 */
[----:B------:R-:W-:Y:S01]  /*a560*/  FMUL R3, R4, 0.5 ;  /* 0x3f00000004037820 */ /* 0x000fe20000400000 */
[----:B------:R-:W-:Y:S01]  /*a570*/  FMUL R15, R32, R5 ;  /* 0x00000005200f7220 */ /* 0x000fe20000400000 */
[----:B------:R-:W-:Y:S01]  /*a580*/  FMUL R37, R37, R0 ;  /* 0x0000000025257220 */ /* 0x000fe20000400000 */
[----:B------:R-:W-:Y:S01]  /*a590*/  FMUL R0, R83, 0.5 ;  /* 0x3f00000053007820 */ /* 0x000fe20000400000 */
[----:B------:R-:W-:Y:S01]  /*a5a0*/  FMUL R23, R42, R3 ;  /* 0x000000032a177220 */ /* 0x000fe20000400000 */
[----:B------:R-:W-:Y:S01]  /*a5b0*/  FMUL R5, R82, 0.5 ;  /* 0x3f00000052057820 */ /* 0x000fe20000400000 */
[----:B------:R-:W-:Y:S01]  /*a5c0*/  FMUL R4, R85, 0.5 ;  /* 0x3f00000055047820 */ /* 0x000fe20000400000 */
[----:B------:R-:W-:Y:S01]  /*a5d0*/  FMUL R20, R31, R0 ;  /* 0x000000001f147220 */ /* 0x000fe20000400000 */
[----:B------:R-:W-:Y:S01]  /*a5e0*/  FMUL R0, R84, 0.5 ;  /* 0x3f00000054007820 */ /* 0x000fe20000400000 */
[----:B------:R-:W-:Y:S01]  /*a5f0*/  FMUL R3, R86, 0.5 ;  /* 0x3f00000056037820 */ /* 0x000fe20000400000 */
[----:B------:R-:W-:Y:S01]  /*a600*/  FADD R13, R13, 1 ;  /* 0x3f8000000d0d7421 */ /* 0x000fe20000000000 */
[----:B------:R-:W-:Y:S01]  /*a610*/  FMUL R10, R34, R27 ;  /* 0x0000001b220a7220 */ /* 0x000fe20000400000 */
[----:B------:R-:W-:Y:S01]  /*a620*/  FMUL R5, R28, R5 ;  /* 0x000000051c057220 */ /* 0x000fe20000400000 */
[----:B------:R-:W-:Y:S01]  /*a630*/  FMUL R0, R41, R0 ;  /* 0x0000000029007220 */ /* 0x000fe20000400000 */
[----:B------:R-:W-:Y:S01]  /*a640*/  FMUL R7, R7, R4 ;  /* 0x0000000407077220 */ /* 0x000fe20000400000 */
[----:B------:R-:W-:Y:S01]  /*a650*/  FMUL R3, R12, R3 ;  /* 0x000000030c037220 */ /* 0x000fe20000400000 */
[----:B------:R-:W-:Y:S01]  /*a660*/  FMUL R6, R13, R6 ;  /* 0x000000060d067220 */ /* 0x000fe20000400000 */
[----:B------:R-:W-:-:S02]  /*a670*/  F2FP.BF16.F32.PACK_AB R8, R9, R8 ;  /* 0x000000080908723e */ /* 0x000fc400000010ff */
[----:B------:R-:W-:Y:S02]  /*a680*/  F2FP.BF16.F32.PACK_AB R9, R15, R30 ;  /* 0x0000001e0f09723e */ /* 0x000fe400000010ff */
[----:B------:R-:W-:Y:S02]  /*a690*/  F2FP.BF16.F32.PACK_AB R10, R21, R10 ;  /* 0x0000000a150a723e */ /* 0x000fe400000010ff */
[----:B------:R-:W-:Y:S02]  /*a6a0*/  F2FP.BF16.F32.PACK_AB R11, R14, R37 ;  /* 0x000000250e0b723e */ /* 0x000fe400000010ff */
[----:B------:R-:W-:Y:S02]  /*a6b0*/  F2FP.BF16.F32.PACK_AB R12, R23, R40 ;  /* 0x00000028170c723e */ /* 0x000fe400000010ff */
[----:B------:R-:W-:Y:S01]  /*a6c0*/  F2FP.BF16.F32.PACK_AB R13, R20, R5 ;  /* 0x00000005140d723e */ /* 0x000fe200000010ff */
[----:B------:R1:W-:Y:S01]  /*a6d0*/  STSM.16.M88.4 [R24+0x6200], R8 ;  /* 0x0062000818007844 */ /* 0x0003e20000000200 */
[----:B------:R-:W-:-:S02]  /*a6e0*/  F2FP.BF16.F32.PACK_AB R14, R7, R0 ;  /* 0x00000000070e723e */ /* 0x000fc400000010ff */
[----:B------:R-:W-:-:S05]  /*a6f0*/  F2FP.BF16.F32.PACK_AB R15, R6, R3 ;  /* 0x00000003060f723e */ /* 0x000fca00000010ff */
        /* <DEDUP_REMOVED lines=18> */
.L_x_85:
[----:B------:R-:W-:Y:S05]  /*a820*/  BSYNC B0 ;  /* 0x0000000000007941 */ /* 0x000fea0003800000 */
.L_x_84:
[----:B------:R-:W-:Y:S06]  /*a830*/  BAR.SYNC.DEFER_BLOCKING 0x1, 0x100 ;  /* 0x0044000000007b1d */ /* 0x000fec0000010000 */
[----:B------:R-:W-:Y:S04]  /*a840*/  BSSY B0, `(.L_x_86) ;  /* 0x0000009000007945 */ /* 0x000fe80003800000 */
[----:B------:R-:W-:Y:S05]  /*a850*/  @P0 BRA `(.L_x_87) ;  /* 0x00000000001c0947 */ /* 0x000fea0003800000 */
[----:B------:R-:W-:-:S13]  /*a860*/  ISETP.NE.AND P0, PT, R113, 0x3, PT ;  /* 0x000000037100780c */ /* 0x000fda0003f05270 */
[----:B------:R-:W-:Y:S05]  /*a870*/  @!P0 BRA `(.L_x_88) ;  /* 0x0000000000048947 */ /* 0x000fea0003800000 */
[----:B------:R-:W-:Y:S01]  /*a880*/  BPT.TRAP 0x1 ;  /* 0x000000040000795c */ /* 0x000fe20000300000 */
.L_x_88:
[----:B------:R-:W-:-:S04]  /*a890*/  ULEA UR4, UR42, UR51, 0x3 ;  /* 0x000000332a047291 */ /* 0x000fc8000f8e183f */
[----:B------:R-:W-:-:S04]  /*a8a0*/  UIADD3 UR4, UR4, 0x80, URZ ;  /* 0x0000008004047890 */ /* 0x000fc8000fffe03f */
[----:B------:R-:W-:-:S09]  /*a8b0*/  UPRMT UR4, UR50, 0x654, UR4 ;  /* 0x0000065432047896 */ /* 0x000fd20008000004 */
[----:B------:R-:W-:Y:S03]  /*a8c0*/  SYNCS.ARRIVE.TRANS64.RED.A1T0 RZ, [UR4], RZ ;  /* 0x000000ffffff79a7 */ /* 0x000fe60008100404 */
.L_x_87:
[----:B------:R-:W-:Y:S05]  /*a8d0*/  BSYNC B0 ;  /* 0x0000000000007941 */ /* 0x000fea0003800000 */
.L_x_86:
[----:B------:R-:W-:Y:S01]  /*a8e0*/  IADD3 R16, P0, R16, UR38, RZ ;  /* 0x0000002610107c10 */ /* 0x000fe2000ff1e0ff */
[----:B------:R-:W-:Y:S01]  /*a8f0*/  ULDC.64 UR4, c[0x0][0x8f8] ;  /* 0x00023e0000047ab9 */ /* 0x000fe20000000a00 */
[----:B------:R-:W-:Y:S01]  /*a900*/  UIADD3 UR42, UR42, 0x1, URZ ;  /* 0x000000012a2a7890 */ /* 0x000fe2000fffe03f */
[----:B------:R-:W-:Y:S01]  /*a910*/  PRMT R0, RZ, 0x7610, R0 ;  /* 0x00007610ff007816 */ /* 0x000fe20000000000 */
[----:B------:R-:W-:Y:S01]  /*a920*/  UMOV UR47, 0xffffffff ;  /* 0xffffffff002f7882 */ /* 0x000fe20000000000 */
[----:B------:R-:W-:Y:S01]  /*a930*/  IADD3.X R17, R17, UR37, RZ, P0, !PT ;  /* 0x0000002511117c10 */ /* 0x000fe200087fe4ff */
[----:B------:R-:W-:Y:S01]  /*a940*/  UISETP.NE.AND UP0, UPT, UR42, 0x4, UPT ;  /* 0x000000042a00788c */ /* 0x000fe2000bf05270 */
[----:B------:R-:W-:Y:S01]  /*a950*/  ISETP.GE.U32.AND P0, PT, R16, UR4, PT ;  /* 0x0000000410007c0c */ /* 0x000fe2000bf06070 */
[----:B------:R-:W-:Y:S02]  /*a960*/  IMAD.MOV.U32 R23, RZ, RZ, -0x1 ;  /* 0xffffffffff177424 */ /* 0x000fe400078e00ff */
[----:B------:R-:W-:Y:S01]  /*a970*/  USEL UR42, UR42, URZ, UP0 ;  /* 0x0000003f2a2a7287 */ /* 0x000fe20008000000 */
[----:B------:R-:W-:Y:S01]  /*a980*/  ISETP.GE.U32.AND.EX P0, PT, R17, UR5, PT, P0 ;  /* 0x0000000511007c0c */ /* 0x000fe2000bf06100 */
[----:B------:R-:W-:-:S12]  /*a990*/  IMAD.MOV.U32 R93, RZ, RZ, -0x1 ;  /* 0xffffffffff5d7424 */ /* 0x000fd800078e00ff */
[----:B------:R-:W-:Y:S05]  /*a9a0*/  @P0 BRA `(.L_x_89) ;  /* 0x0000000400680947 */ /* 0x000fea0003800000 */
[----:B-1----:R-:W1:Y:S01]  /*a9b0*/  S2R R12, SR_CTAID.X ;  /* 0x00000000000c7919 */ /* 0x002e620000002500 */
[----:B------:R-:W2:Y:S01]  /*a9c0*/  LDC.64 R10, c[0x0][0x8d0] ;  /* 0x00023400ff0a7b82 */ /* 0x000ea20000000a00 */
[----:B------:R-:W-:Y:S01]  /*a9d0*/  ULDC UR4, c[0x0][0x150] ;  /* 0x0000540000047ab9 */ /* 0x000fe20000000800 */
[----:B------:R-:W-:Y:S01]  /*a9e0*/  MOV R8, R16 ;  /* 0x0000001000087202 */ /* 0x000fe20000000f00 */
[----:B------:R-:W3:Y:S01]  /*a9f0*/  S2R R24, SR_CTAID.Y ;  /* 0x0000000000187919 */ /* 0x000ee20000002600 */
[----:B------:R-:W-:-:S04]  /*aa00*/  IMAD.MOV.U32 R9, RZ, RZ, R17 ;  /* 0x000000ffff097224 */ /* 0x000fc800078e0011 */
[----:B------:R-:W4:Y:S08]  /*aa10*/  LDC R25, c[0x0][0x144] ;  /* 0x00005100ff197b82 */ /* 0x000f300000000800 */
[----:B------:R-:W3:Y:S08]  /*aa20*/  LDC R0, c[0x0][0x8d8] ;  /* 0x00023600ff007b82 */ /* 0x000ef00000000800 */
[----:B------:R-:W3:Y:S01]  /*aa30*/  LDC.64 R14, c[0x0][0x8c8] ;  /* 0x00023200ff0e7b82 */ /* 0x000ee20000000a00 */
[----:B--2---:R-:W-:-:S04]  /*aa40*/  ISETP.NE.U32.AND P0, PT, R10, RZ, PT ;  /* 0x000000ff0a00720c */ /* 0x004fc80003f05070 */
[----:B------:R-:W-:Y:S02]  /*aa50*/  ISETP.NE.AND.EX P0, PT, R11, RZ, PT, P0 ;  /* 0x000000ff0b00720c */ /* 0x000fe40003f05300 */
[----:B-1----:R-:W-:-:S05]  /*aa60*/  I2FP.F32.U32 R3, R12 ;  /* 0x0000000c00037245 */ /* 0x002fca0000201000 */
[----:B------:R-:W-:-:S04]  /*aa70*/  FMUL R3, R3, UR4 ;  /* 0x0000000403037c20 */ /* 0x000fc80008400000 */
[----:B------:R1:W2:Y:S02]  /*aa80*/  F2I.U32.TRUNC.NTZ R23, R3 ;  /* 0x0000000300177305 */ /* 0x0002a4000020f000 */
[----:B----4-:R-:W-:Y:S05]  /*aa90*/  @!P0 BRA `(.L_x_90) ;  /* 0x0000000000288947 */ /* 0x010fea0003800000 */
[----:B-1----:R-:W1:Y:S02]  /*aaa0*/  LDC R3, c[0x0][0x8dc] ;  /* 0x00023700ff037b82 */ /* 0x002e640000000800 */
        /* <DEDUP_REMOVED lines=9> */
.L_x_90:
[----:B------:R-:W4:Y:S01]  /*ab40*/  LDC.64 R20, c[0x0][0x8e8] ;  /* 0x00023a00ff147b82 */ /* 0x000f220000000a00 */
[-C--:B---3--:R-:W-:Y:S01]  /*ab50*/  SHF.R.U64 R31, R8, R0.reuse, R9 ;  /* 0x00000000081f7219 */ /* 0x088fe20000001209 */
[----:B--2---:R-:W-:Y:S01]  /*ab60*/  IMAD.MOV R23, RZ, RZ, -R23 ;  /* 0x000000ffff177224 */ /* 0x004fe200078e0a17 */
[----:B------:R-:W-:Y:S01]  /*ab70*/  SHF.R.U32.HI R0, RZ, R0, R9 ;  /* 0x00000000ff007219 */ /* 0x000fe20000011609 */
[----:B------:R-:W-:Y:S01]  /*ab80*/  ULDC UR4, c[0x0][0x154] ;  /* 0x0000550000047ab9 */ /* 0x000fe20000000800 */
[----:B-1----:R-:W-:Y:S01]  /*ab90*/  IADD3 R3, P0, RZ, -R31, RZ ;  /* 0x8000001fff037210 */ /* 0x002fe20007f1e0ff */
[----:B------:R-:W-:Y:S02]  /*aba0*/  IMAD R26, R25, R23, R12 ;  /* 0x00000017191a7224 */ /* 0x000fe400078e020c */
[----:B------:R-:W1:Y:S01]  /*abb0*/  LDC R6, c[0x0][0x8c0] ;  /* 0x00023000ff067b82 */ /* 0x000e620000000800 */
[----:B------:R-:W-:Y:S02]  /*abc0*/  IMAD.MOV.U32 R7, RZ, RZ, 0x1 ;  /* 0x00000001ff077424 */ /* 0x000fe400078e00ff */
[----:B------:R-:W-:-:S04]  /*abd0*/  IMAD.X R5, RZ, RZ, ~R0, P0 ;  /* 0x000000ffff057224 */ /* 0x000fc800000e0e00 */
[-C--:B------:R-:W-:Y:S01]  /*abe0*/  IMAD R0, R5, R14.reuse, RZ ;  /* 0x0000000e05007224 */ /* 0x080fe200078e02ff */
[----:B------:R-:W2:Y:S01]  /*abf0*/  LDC R8, c[0x0][0x8b0] ;  /* 0x00022c00ff087b82 */ /* 0x000ea20000000800 */
[----:B------:R-:W-:-:S04]  /*ac00*/  IMAD.WIDE.U32 R4, R3, R14, R16 ;  /* 0x0000000e03047225 */ /* 0x000fc800078e0010 */
[----:B------:R-:W-:Y:S01]  /*ac10*/  IMAD R3, R3, R15, R0 ;  /* 0x0000000f03037224 */ /* 0x000fe200078e0200 */
[----:B------:R-:W-:Y:S02]  /*ac20*/  I2FP.F32.U32 R0, R24 ;  /* 0x0000001800007245 */ /* 0x000fe40000201000 */
[----:B------:R-:W3:Y:S01]  /*ac30*/  LDC R28, c[0x0][0x900] ;  /* 0x00024000ff1c7b82 */ /* 0x000ee20000000800 */
[----:B------:R-:W-:Y:S01]  /*ac40*/  IMAD.IADD R3, R5, 0x1, R3 ;  /* 0x0000000105037824 */ /* 0x000fe200078e0203 */
[----:B----4-:R-:W-:Y:S01]  /*ac50*/  ISETP.NE.U32.AND P0, PT, R20, RZ, PT ;  /* 0x000000ff1400720c */ /* 0x010fe20003f05070 */
[----:B------:R-:W-:Y:S01]  /*ac60*/  FMUL R0, R0, UR4 ;  /* 0x0000000400007c20 */ /* 0x000fe20008400000 */
[----:B------:R-:W-:Y:S02]  /*ac70*/  MOV R5, 0xffffffff ;  /* 0xffffffff00057802 */ /* 0x000fe40000000f00 */
[----:B------:R-:W-:Y:S01]  /*ac80*/  ISETP.NE.AND.EX P0, PT, R21, RZ, PT, P0 ;  /* 0x000000ff1500720c */ /* 0x000fe20003f05300 */
[----:B------:R4:W3:Y:S01]  /*ac90*/  F2I.U32.TRUNC.NTZ R13, R0 ;  /* 0x00000000000d7305 */ /* 0x0008e2000020f000 */
[----:B------:R-:W4:Y:S01]  /*aca0*/  LDC R15, c[0x0][0x148] ;  /* 0x00005200ff0f7b82 */ /* 0x000f220000000800 */
[----:B-1----:R-:W-:-:S02]  /*acb0*/  SHF.R.U64 R12, R4, R6, R3 ;  /* 0x00000006040c7219 */ /* 0x002fc40000001203 */
[----:B------:R-:W-:-:S05]  /*acc0*/  SHF.R.U32.HI R3, RZ, R6, R3 ;  /* 0x00000006ff037219 */ /* 0x000fca0000011603 */
[----:B------:R-:W1:Y:S01]  /*acd0*/  LDC R25, c[0x0][0x8a8] ;  /* 0x00022a00ff197b82 */ /* 0x000e620000000800 */
[-CC-:B--2---:R-:W-:Y:S02]  /*ace0*/  SHF.R.U64 R10, R12, R8.reuse, R3.reuse ;  /* 0x000000080c0a7219 */ /* 0x184fe40000001203 */
[----:B------:R-:W-:-:S05]  /*acf0*/  SHF.R.U32.HI R3, RZ, R8, R3 ;  /* 0x00000008ff037219 */ /* 0x000fca0000011603 */
[----:B------:R-:W2:Y:S01]  /*ad00*/  LDC R27, c[0x0][0x8f0] ;  /* 0x00023c00ff1b7b82 */ /* 0x000ea20000000800 */
[-C--:B---3--:R-:W-:Y:S02]  /*ad10*/  SHF.L.U32 R4, R5, R28.reuse, RZ ;  /* 0x0000001c05047219 */ /* 0x088fe400000006ff */
[-CC-:B------:R-:W-:Y:S02]  /*ad20*/  SHF.R.U64 R14, R10, R28.reuse, R3.reuse ;  /* 0x0000001c0a0e7219 */ /* 0x180fe40000001203 */
[----:B------:R-:W-:Y:S02]  /*ad30*/  SHF.R.U32.HI R5, RZ, R28, R3 ;  /* 0x0000001cff057219 */ /* 0x000fe40000011603 */
[----:B------:R-:W-:Y:S01]  /*ad40*/  LOP3.LUT R23, RZ, R4, RZ, 0x33, !PT ;  /* 0x00000004ff177212 */ /* 0x000fe200078e33ff */
[----:B------:R-:W3:Y:S01]  /*ad50*/  LDC R29, c[0x0][0x8e0] ;  /* 0x00023800ff1d7b82 */ /* 0x000ee20000000800 */
[----:B------:R-:W-:Y:S01]  /*ad60*/  SHF.L.U32 R28, R7, R28, RZ ;  /* 0x0000001c071c7219 */ /* 0x000fe200000006ff */
[----:B------:R-:W-:-:S06]  /*ad70*/  IMAD.MOV.U32 R4, RZ, RZ, R14 ;  /* 0x000000ffff047224 */ /* 0x000fcc00078e000e */
[----:B------:R-:W1:Y:S01]  /*ad80*/  LDC R30, c[0x0][0x8b8] ;  /* 0x00022e00ff1e7b82 */ /* 0x000e620000000800 */
[----:B------:R-:W-:Y:S05]  /*ad90*/  @!P0 BRA `(.L_x_91) ;  /* 0x0000000000288947 */ /* 0x000fea0003800000 */
[----:B------:R-:W5:Y:S02]  /*ada0*/  LDC R3, c[0x0][0x8f4] ;  /* 0x00023d00ff037b82 */ /* 0x000f640000000800 */
[----:B-----5:R-:W-:-:S05]  /*adb0*/  IADD3 R3, P0, R14, R3, RZ ;  /* 0x000000030e037210 */ /* 0x020fca0007f1e0ff */
[----:B------:R-:W-:-:S04]  /*adc0*/  IMAD.X R11, RZ, RZ, R5, P0 ;  /* 0x000000ffff0b7224 */ /* 0x000fc800000e0605 */
[----:B------:R-:W-:-:S04]  /*add0*/  IMAD.WIDE.U32 R4, R11, R20, RZ ;  /* 0x000000140b047225 */ /* 0x000fc800078e00ff */
[----:B------:R-:W-:-:S04]  /*ade0*/  IMAD.WIDE.U32 R6, P0, R3, R21, R4 ;  /* 0x0000001503067225 */ /* 0x000fc80007800004 */
[----:B------:R-:W-:Y:S01]  /*adf0*/  IMAD.WIDE.U32 R4, R3, R20, RZ ;  /* 0x0000001403047225 */ /* 0x000fe200078e00ff */
[----:B------:R-:W-:-:S03]  /*ae00*/  IADD3.X R9, RZ, RZ, RZ, P0, !PT ;  /* 0x000000ffff097210 */ /* 0x000fc600007fe4ff */
[----:B------:R-:W-:Y:S01]  /*ae10*/  IMAD.MOV.U32 R8, RZ, RZ, R7 ;  /* 0x000000ffff087224 */ /* 0x000fe200078e0007 */
[----:B------:R-:W-:-:S05]  /*ae20*/  IADD3 RZ, P0, R5, R6, RZ ;  /* 0x0000000605ff7210 */ /* 0x000fca0007f1e0ff */
[----:B------:R-:W-:-:S08]  /*ae30*/  IMAD.WIDE.U32.X R4, R11, R21, R8, P0 ;  /* 0x000000150b047225 */ /* 0x000fd000000e0408 */
.L_x_91:
[----:B------:R-:W-:Y:S01]  /*ae40*/  ISETP.NE.AND P0, PT, R2, 0x1, PT ;  /* 0x000000010200780c */ /* 0x000fe20003f05270 */
[----:B------:R-:W-:Y:S01]  /*ae50*/  IMAD.MOV R13, RZ, RZ, -R13 ;  /* 0x000000ffff0d7224 */ /* 0x000fe200078e0a0d */
[----:B--2-4-:R-:W-:Y:S01]  /*ae60*/  SHF.R.U64 R0, R4, R27, R5 ;  /* 0x0000001b04007219 */ /* 0x014fe20000001205 */
[----:B-1----:R-:W-:Y:S01]  /*ae70*/  VIADD R5, R25, 0xffffffff ;  /* 0xffffffff19057836 */ /* 0x002fe20000000000 */
[----:B------:R-:W-:Y:S02]  /*ae80*/  LOP3.LUT R23, R10, R23, RZ, 0xc0, !PT ;  /* 0x000000170a177212 */ /* 0x000fe400078ec0ff */
[----:B------:R-:W-:Y:S02]  /*ae90*/  IADD3 R3, -R0, RZ, RZ ;  /* 0x000000ff00037210 */ /* 0x000fe40007ffe1ff */
[----:B------:R-:W-:Y:S01]  /*aea0*/  LOP3.LUT R5, R12, R5, RZ, 0xc0, !PT ;  /* 0x000000050c057212 */ /* 0x000fe200078ec0ff */
[----:B------:R-:W-:Y:S01]  /*aeb0*/  IMAD R23, R28, R0, R23 ;  /* 0x000000001c177224 */ /* 0x000fe200078e0217 */
[----:B------:R-:W-:Y:S01]  /*aec0*/  R2UR UR47, R31 ;  /* 0x000000001f2f72ca */ /* 0x000fe200000e0000 */
[----:B---3--:R-:W-:-:S02]  /*aed0*/  IMAD R0, R3, R29, R14 ;  /* 0x0000001d03007224 */ /* 0x008fc400078e020e */
[----:B------:R-:W-:Y:S02]  /*aee0*/  @P0 IMAD R26, R15, R13, R24 ;  /* 0x0000000d0f1a0224 */ /* 0x000fe400078e0218 */
[----:B------:R-:W-:Y:S02]  /*aef0*/  IMAD R0, R0, R25, R5 ;  /* 0x0000001900007224 */ /* 0x000fe400078e0205 */
[----:B------:R-:W-:Y:S02]  /*af00*/  IMAD R23, R23, R30, R26 ;  /* 0x0000001e17177224 */ /* 0x000fe400078e021a */
[----:B------:R-:W-:-:S03]  /*af10*/  IMAD.MOV.U32 R3, RZ, RZ, 0x1 ;  /* 0x00000001ff037424 */ /* 0x000fc600078e00ff */
[----:B------:R-:W-:Y:S02]  /*af20*/  SEL R93, R0, R23, !P0 ;  /* 0x00000017005d7207 */ /* 0x000fe40004000000 */
[----:B------:R-:W-:Y:S02]  /*af30*/  SEL R23, R23, R0, !P0 ;  /* 0x0000000017177207 */ /* 0x000fe40004000000 */
[----:B------:R-:W-:-:S07]  /*af40*/  PRMT R0, R3, 0x7610, R0 ;  /* 0x0000761003007816 */ /* 0x000fce0000000000 */
.L_x_89:
[----:B------:R-:W-:Y:S01]  /*af50*/  LOP3.LUT P0, RZ, R0, 0xff, RZ, 0xc0, !PT ;  /* 0x000000ff00ff7812 */ /* 0x000fe2000780c0ff */
[----:B------:R-:W-:Y:S02]  /*af60*/  UIMAD.WIDE.U32 UR4, UR54, -0x55555555, URZ ;  /* 0xaaaaaaab360478a5 */ /* 0x000fe4000f8e003f */
[----:B------:R-:W-:Y:S02]  /*af70*/  UIADD3 UR43, UR43, 0x4, URZ ;  /* 0x000000042b2b7890 */ /* 0x000fe4000fffe03f */
[----:B------:R-:W-:-:S04]  /*af80*/  USHF.R.U32.HI UR4, URZ, 0x2, UR5 ;  /* 0x000000023f047899 */ /* 0x000fc80008011605 */
[----:B------:R-:W-:-:S04]  /*af90*/  UIMAD UR44, UR4, -0x6, UR54 ;  /* 0xfffffffa042c78a4 */ /* 0x000fc8000f8e0236 */
[----:B------:R-:W-:Y:S08]  /*afa0*/  @P0 BRA `(.L_x_92) ;  /* 0xffffff6400600947 */ /* 0x000ff0000383ffff */
[----:B------:R-:W-:-:S13]  /*afb0*/  PLOP3.LUT P0, PT, PT, PT, PT, 0x8, 0x0 ;  /* 0x000000000000781c */ /* 0x000fda0003f0e170 */
.L_x_18:
[----:B------:R-:W-:Y:S05]  /*afc0*/  @P0 BRA `(.L_x_10) ;  /* 0x0000002800ec0947 */ /* 0x000fea0003800000 */
[----:B------:R-:W-:Y:S01]  /*afd0*/  ULDC.64 UR6, c[0x0][0x588] ;  /* 0x0001620000067ab9 */ /* 0x000fe20000000a00 */
[----:B------:R-:W-:Y:S01]  /*afe0*/  ISETP.NE.AND.EX P1, PT, R116, RZ, PT, P1 ;  /* 0x000000ff7400720c */ /* 0x000fe20003f25310 */
[----:B------:R-:W-:-:S04]  /*aff0*/  DEPBAR.LE SB0, 0x0 ;  /* 0x000080000000791a */ /* 0x000fc80000000000 */
[----:B------:R-:W-:Y:S01]  /*b000*/  ISETP.NE.U32.AND P0, PT, RZ, UR6, PT ;  /* 0x00000006ff007c0c */ /* 0x000fe2000bf05070 */
[----:B------:R-:W-:Y:S03]  /*b010*/  BSSY B0, `(.L_x_93) ;  /* 0x0000014000007945 */ /* 0x000fe60003800000 */
[----:B------:R-:W-:-:S13]  /*b020*/  ISETP.NE.AND.EX P0, PT, RZ, UR7, PT, P0 ;  /* 0x00000007ff007c0c */ /* 0x000fda000bf05300 */
[----:B------:R-:W-:Y:S05]  /*b030*/  @P0 BRA P1, `(.L_x_94) ;  /* 0x0000000000440947 */ /* 0x000fea0000800000 */
[----:B------:R-:W-:-:S04]  /*b040*/  ISETP.NE.U32.AND P0, PT, R115, RZ, PT ;  /* 0x000000ff7300720c */ /* 0x000fc80003f05070 */
[----:B------:R-:W-:-:S13]  /*b050*/  ISETP.NE.AND.EX P0, PT, R116, RZ, PT, P0 ;  /* 0x000000ff7400720c */ /* 0x000fda0003f05300 */
[----:B------:R-:W-:Y:S05]  /*b060*/  @!P0 BRA `(.L_x_95) ;  /* 0x00000000002c8947 */ /* 0x000fea0003800000 */
[----:B------:R-:W-:-:S13]  /*b070*/  LOP3.LUT P0, RZ, R88, 0xff, RZ, 0xc0, !PT ;  /* 0x000000ff58ff7812 */ /* 0x000fda000780c0ff */
[----:B------:R-:W-:Y:S05]  /*b080*/  @!P0 BRA `(.L_x_96) ;  /* 0x0000000000108947 */ /* 0x000fea0003800000 */
[----:B-----5:R-:W-:-:S13]  /*b090*/  FSETP.NEU.AND P0, PT, R89, RZ, PT ;  /* 0x000000ff5900720b */ /* 0x020fda0003f0d000 */
[----:B------:R-:W-:Y:S05]  /*b0a0*/  @!P0 BREAK B0 ;  /* 0x0000000000008942 */ /* 0x000fea0003800000 */
[----:B------:R-:W-:Y:S05]  /*b0b0*/  @P0 BRA `(.L_x_94) ;  /* 0x0000000000240947 */ /* 0x000fea0003800000 */
[----:B------:R-:W-:Y:S05]  /*b0c0*/  BRA `(.L_x_10) ;  /* 0x0000002800ac7947 */ /* 0x000fea0003800000 */
.L_x_96:
[----:B------:R-:W-:-:S04]  /*b0d0*/  ISETP.NE.U32.AND P0, PT, RZ, UR6, PT ;  /* 0x00000006ff007c0c */ /* 0x000fc8000bf05070 */
[----:B------:R-:W-:-:S13]  /*b0e0*/  ISETP.NE.AND.EX P0, PT, RZ, UR7, PT, P0 ;  /* 0x00000007ff007c0c */ /* 0x000fda000bf05300 */
[----:B------:R-:W-:Y:S05]  /*b0f0*/  @!P0 BREAK B0 ;  /* 0x0000000000008942 */ /* 0x000fea0003800000 */
[----:B------:R-:W-:Y:S05]  /*b100*/  @P0 BRA `(.L_x_94) ;  /* 0x0000000000100947 */ /* 0x000fea0003800000 */
[----:B------:R-:W-:Y:S05]  /*b110*/  BRA `(.L_x_10) ;  /* 0x0000002800987947 */ /* 0x000fea0003800000 */
.L_x_95:
[----:B-----5:R-:W-:-:S13]  /*b120*/  FSETP.NEU.AND P0, PT, R89, RZ, PT ;  /* 0x000000ff5900720b */ /* 0x020fda0003f0d000 */
[----:B------:R-:W-:Y:S05]  /*b130*/  @!P0 BREAK B0 ;  /* 0x0000000000008942 */ /* 0x000fea0003800000 */
[----:B------:R-:W-:Y:S05]  /*b140*/  @!P0 BRA `(.L_x_10) ;  /* 0x00000028008c8947 */ /* 0x000fea0003800000 */
.L_x_94:
[----:B------:R-:W-:Y:S05]  /*b150*/  BSYNC B0 ;  /* 0x0000000000007941 */ /* 0x000fea0003800000 */
.L_x_93:
[----:B------:R-:W-:-:S04]  /*b160*/  LOP3.LUT R19, R19, 0x1, RZ, 0xfc, !PT ;  /* 0x0000000113137812 */ /* 0x000fc800078efcff */
[----:B------:R-:W-:-:S13]  /*b170*/  ISETP.NE.AND P0, PT, R19, 0x3, PT ;  /* 0x000000031300780c */ /* 0x000fda0003f05270 */
[----:B------:R-:W-:Y:S05]  /*b180*/  @!P0 BRA `(.L_x_97) ;  /* 0x0000000000048947 */ /* 0x000fea0003800000 */
[----:B------:R-:W-:Y:S01]  /*b190*/  BPT.TRAP 0x1 ;  /* 0x000000040000795c */ /* 0x000fe20000300000 */
.L_x_97:
[----:B------:R-:W3:Y:S01]  /*b1a0*/  S2UR UR5, SR_CgaCtaId ;  /* 0x00000000000579c3 */ /* 0x000ee20000008800 */
[----:B------:R-:W-:Y:S02]  /*b1b0*/  UMOV UR4, 0x400 ;  /* 0x0000040000047882 */ /* 0x000fe40000000000 */
[----:B---3--:R-:W-:-:S04]  /*b1c0*/  ULEA UR4, UR5, UR4, 0x18 ;  /* 0x0000000405047291 */ /* 0x008fc8000f8ec03f */
[----:B------:R-:W-:-:S04]  /*b1d0*/  ULEA UR4, UR42, UR4, 0x3 ;  /* 0x000000042a047291 */ /* 0x000fc8000f8e183f */
[----:B------:R-:W-:-:S04]  /*b1e0*/  UIADD3 UR4, UR4, 0x80, URZ ;  /* 0x0000008004047890 */ /* 0x000fc8000fffe03f */
[----:B------:R-:W-:-:S09]  /*b1f0*/  UPRMT UR4, UR5, 0x654, UR4 ;  /* 0x0000065405047896 */ /* 0x000fd20008000004 */
[----:B------:R-:W-:Y:S01]  /*b200*/  SYNCS.ARRIVE.TRANS64.RED.A1T0 RZ, [UR4], RZ ;  /* 0x000000ffffff79a7 */ /* 0x000fe20008100404 */
[----:B------:R-:W-:Y:S05]  /*b210*/  BRA `(.L_x_10) ;  /* 0x0000002800587947 */ /* 0x000fea0003800000 */
.L_x_9:
[----:B------:R-:W-:Y:S01]  /*b220*/  ULDC.64 UR4, c[0x0][0x8f8] ;  /* 0x00023e0000047ab9 */ /* 0x000fe20000000a00 */
[----:B------:R-:W-:Y:S01]  /*b230*/  PRMT R10, RZ, 0x7610, R10 ;  /* 0x00007610ff0a7816 */ /* 0x000fe2000000000a */
[----:B------:R-:W-:Y:S01]  /*b240*/  IMAD.MOV.U32 R20, RZ, RZ, -0x1 ;  /* 0xffffffffff147424 */ /* 0x000fe200078e00ff */
[----:B------:R-:W-:Y:S01]  /*b250*/  ISETP.GE.U32.AND P1, PT, R16, UR4, PT ;  /* 0x0000000410007c0c */ /* 0x000fe2000bf26070 */
[----:B------:R-:W-:Y:S01]  /*b260*/  IMAD.MOV.U32 R7, RZ, RZ, -0x1 ;  /* 0xffffffffff077424 */ /* 0x000fe200078e00ff */
[----:B------:R-:W-:Y:S02]  /*b270*/  MOV R6, 0xffffffff ;  /* 0xffffffff00067802 */ /* 0x000fe40000000f00 */
[----:B------:R-:W-:-:S13]  /*b280*/  ISETP.GE.U32.AND.EX P1, PT, R17, UR5, PT, P1 ;  /* 0x0000000511007c0c */ /* 0x000fda000bf26110 */
[----:B------:R-:W-:Y:S05]  /*b290*/  @P1 BRA `(.L_x_98) ;  /* 0x00000004005c1947 */ /* 0x000fea0003800000 */
[----:B------:R-:W1:Y:S01]  /*b2a0*/  LDC.64 R14, c[0x0][0x8d0] ;  /* 0x00023400ff0e7b82 */ /* 0x000e620000000a00 */
[----:B------:R-:W-:Y:S02]  /*b2b0*/  IMAD.MOV.U32 R12, RZ, RZ, R16 ;  /* 0x000000ffff0c7224 */ /* 0x000fe400078e0010 */
[----:B------:R-:W-:-:S05]  /*b2c0*/  IMAD.MOV.U32 R13, RZ, RZ, R17 ;  /* 0x000000ffff0d7224 */ /* 0x000fca00078e0011 */
        /* <DEDUP_REMOVED lines=15> */
.L_x_99:
[--C-:B------:R-:W-:Y:S01]  /*b3c0*/  SHF.R.U64 R14, R12, R20, R13.reuse ;  /* 0x000000140c0e7219 */ /* 0x100fe2000000120d */
[----:B------:R-:W1:Y:S01]  /*b3d0*/  LDC R26, c[0x0][0x8c0] ;  /* 0x00023000ff1a7b82 */ /* 0x000e620000000800 */
[----:B------:R-:W-:Y:S01]  /*b3e0*/  I2FP.F32.U32 R7, R8 ;  /* 0x0000000800077245 */ /* 0x000fe20000201000 */
[----:B------:R-:W-:Y:S01]  /*b3f0*/  ULDC UR4, c[0x0][0x150] ;  /* 0x0000540000047ab9 */ /* 0x000fe20000000800 */
[----:B------:R-:W-:Y:S02]  /*b400*/  SHF.R.U32.HI R6, RZ, R20, R13 ;  /* 0x00000014ff067219 */ /* 0x000fe4000001160d */
[----:B------:R-:W-:Y:S01]  /*b410*/  IADD3 R9, P1, RZ, -R14, RZ ;  /* 0x8000000eff097210 */ /* 0x000fe20007f3e0ff */
[----:B------:R-:W-:Y:S01]  /*b420*/  FMUL R13, R7, UR4 ;  /* 0x00000004070d7c20 */ /* 0x000fe20008400000 */
[----:B------:R-:W-:Y:S01]  /*b430*/  ULDC UR4, c[0x0][0x154] ;  /* 0x0000550000047ab9 */ /* 0x000fe20000000800 */
[----:B------:R-:W2:Y:S02]  /*b440*/  LDC.64 R28, c[0x0][0x8e8] ;  /* 0x00023a00ff1c7b82 */ /* 0x000ea40000000a00 */
[----:B------:R-:W-:-:S02]  /*b450*/  IMAD.X R11, RZ, RZ, ~R6, P1 ;  /* 0x000000ffff0b7224 */ /* 0x000fc400008e0e06 */
[----:B------:R-:W3:Y:S01]  /*b460*/  F2I.U32.TRUNC.NTZ R13, R13 ;  /* 0x0000000d000d7305 */ /* 0x000ee2000020f000 */
[----:B------:R-:W-:-:S03]  /*b470*/  IMAD.WIDE.U32 R6, R9, R24, R16 ;  /* 0x0000001809067225 */ /* 0x000fc600078e0010 */
[----:B------:R-:W4:Y:S01]  /*b480*/  LDC R15, c[0x0][0x144] ;  /* 0x00005100ff0f7b82 */ /* 0x000f220000000800 */
[----:B------:R-:W-:-:S04]  /*b490*/  IMAD R10, R11, R24, RZ ;  /* 0x000000180b0a7224 */ /* 0x000fc800078e02ff */
[----:B------:R-:W-:Y:S02]  /*b4a0*/  IMAD R9, R9, R25, R10 ;  /* 0x0000001909097224 */ /* 0x000fe400078e020a */
[----:B------:R-:W-:Y:S01]  /*b4b0*/  IMAD.MOV.U32 R10, RZ, RZ, -0x1 ;  /* 0xffffffffff0a7424 */ /* 0x000fe200078e00ff */
[----:B------:R-:W5:Y:S01]  /*b4c0*/  LDC R20, c[0x0][0x8b0] ;  /* 0x00022c00ff147b82 */ /* 0x000f620000000800 */
[----:B------:R-:W-:Y:S01]  /*b4d0*/  IMAD.IADD R7, R7, 0x1, R9 ;  /* 0x0000000107077824 */ /* 0x000fe200078e0209 */
[----:B------:R-:W-:-:S04]  /*b4e0*/  I2FP.F32.U32 R9, R3 ;  /* 0x0000000300097245 */ /* 0x000fc80000201000 */
[-CC-:B-1----:R-:W-:Y:S01]  /*b4f0*/  SHF.R.U64 R12, R6, R26.reuse, R7.reuse ;  /* 0x0000001a060c7219 */ /* 0x182fe20000001207 */
[----:B------:R-:W-:Y:S01]  /*b500*/  FMUL R9, R9, UR4 ;  /* 0x0000000409097c20 */ /* 0x000fe20008400000 */
[----:B------:R-:W1:Y:S01]  /*b510*/  LDC R11, c[0x0][0x900] ;  /* 0x00024000ff0b7b82 */ /* 0x000e620000000800 */
[----:B---3--:R-:W-:Y:S02]  /*b520*/  IADD3 R6, -R13, RZ, RZ ;  /* 0x000000ff0d067210 */ /* 0x008fe40007ffe1ff */
[----:B--2---:R-:W-:Y:S02]  /*b530*/  ISETP.NE.U32.AND P1, PT, R28, RZ, PT ;  /* 0x000000ff1c00720c */ /* 0x004fe40003f25070 */
[----:B------:R-:W-:Y:S02]  /*b540*/  SHF.R.U32.HI R7, RZ, R26, R7 ;  /* 0x0000001aff077219 */ /* 0x000fe40000011607 */
[----:B------:R-:W-:Y:S01]  /*b550*/  ISETP.NE.AND.EX P1, PT, R29, RZ, PT, P1 ;  /* 0x000000ff1d00720c */ /* 0x000fe20003f25310 */
[----:B------:R-:W2:Y:S01]  /*b560*/  LDC R24, c[0x0][0x148] ;  /* 0x00005200ff187b82 */ /* 0x000ea20000000800 */
[----:B----4-:R-:W-:-:S02]  /*b570*/  IMAD R25, R15, R6, R8 ;  /* 0x000000060f197224 */ /* 0x010fc400078e0208 */
[----:B------:R-:W-:-:S05]  /*b580*/  IMAD.MOV.U32 R8, RZ, RZ, 0x1 ;  /* 0x00000001ff087424 */ /* 0x000fca00078e00ff */
[----:B------:R-:W3:Y:S01]  /*b590*/  LDC R23, c[0x0][0x8a8] ;  /* 0x00022a00ff177b82 */ /* 0x000ee20000000800 */
[-CC-:B-----5:R-:W-:Y:S02]  /*b5a0*/  SHF.R.U64 R15, R12, R20.reuse, R7.reuse ;  /* 0x000000140c0f7219 */ /* 0x1a0fe40000001207 */
[----:B------:R-:W-:Y:S02]  /*b5b0*/  SHF.R.U32.HI R6, RZ, R20, R7 ;  /* 0x00000014ff067219 */ /* 0x000fe40000011607 */
[----:B------:R4:W1:Y:S03]  /*b5c0*/  F2I.U32.TRUNC.NTZ R20, R9 ;  /* 0x0000000900147305 */ /* 0x000866000020f000 */
[----:B------:R-:W2:Y:S01]  /*b5d0*/  LDC R27, c[0x0][0x8f0] ;  /* 0x00023c00ff1b7b82 */ /* 0x000ea20000000800 */
[-C--:B-1----:R-:W-:Y:S02]  /*b5e0*/  SHF.R.U64 R21, R15, R11.reuse, R6 ;  /* 0x0000000b0f157219 */ /* 0x082fe40000001206 */
[----:B------:R-:W-:-:S02]  /*b5f0*/  SHF.L.U32 R10, R10, R11, RZ ;  /* 0x0000000b0a0a7219 */ /* 0x000fc400000006ff */
[-C--:B------:R-:W-:Y:S01]  /*b600*/  SHF.R.U32.HI R7, RZ, R11.reuse, R6 ;  /* 0x0000000bff077219 */ /* 0x080fe20000011606 */
[----:B------:R-:W-:Y:S01]  /*b610*/  IMAD.MOV.U32 R6, RZ, RZ, R21 ;  /* 0x000000ffff067224 */ /* 0x000fe200078e0015 */
[----:B------:R-:W-:Y:S01]  /*b620*/  SHF.L.U32 R26, R8, R11, RZ ;  /* 0x0000000b081a7219 */ /* 0x000fe200000006ff */
[----:B------:R-:W1:Y:S01]  /*b630*/  LDC R30, c[0x0][0x8e0] ;  /* 0x00023800ff1e7b82 */ /* 0x000e620000000800 */
[----:B------:R-:W-:-:S07]  /*b640*/  LOP3.LUT R32, RZ, R10, RZ, 0x33, !PT ;  /* 0x0000000aff207212 */ /* 0x000fce00078e33ff */
[----:B------:R-:W1:Y:S01]  /*b650*/  LDC R31, c[0x0][0x8b8] ;  /* 0x00022e00ff1f7b82 */ /* 0x000e620000000800 */
[----:B----4-:R-:W-:Y:S05]  /*b660*/  @!P1 BRA `(.L_x_100) ;  /* 0x0000000000289947 */ /* 0x010fea0003800000 */
[----:B------:R-:W4:Y:S02]  /*b670*/  LDC R6, c[0x0][0x8f4] ;  /* 0x00023d00ff067b82 */ /* 0x000f240000000800 */
[----:B----4-:R-:W-:-:S04]  /*b680*/  IADD3 R11, P1, R21, R6, RZ ;  /* 0x00000006150b7210 */ /* 0x010fc80007f3e0ff */
        /* <DEDUP_REMOVED lines=8> */
.L_x_100:
[----:B------:R-:W-:Y:S01]  /*b710*/  ISETP.NE.AND P1, PT, R2, 0x1, PT ;  /* 0x000000010200780c */ /* 0x000fe20003f25270 */
[----:B------:R-:W-:Y:S01]  /*b720*/  IMAD.MOV R20, RZ, RZ, -R20 ;  /* 0x000000ffff147224 */ /* 0x000fe200078e0a14 */
[----:B--2---:R-:W-:Y:S01]  /*b730*/  SHF.R.U64 R7, R6, R27, R7 ;  /* 0x0000001b06077219 */ /* 0x004fe20000001207 */
[----:B------:R-:W-:Y:S01]  /*b740*/  IMAD.MOV.U32 R10, RZ, RZ, 0x1 ;  /* 0x00000001ff0a7424 */ /* 0x000fe200078e00ff */
[----:B------:R-:W-:Y:S02]  /*b750*/  LOP3.LUT R6, R15, R32, RZ, 0xc0, !PT ;  /* 0x000000200f067212 */ /* 0x000fe400078ec0ff */
[----:B---3--:R-:W-:Y:S01]  /*b760*/  IADD3 R9, R23, -0x1, RZ ;  /* 0xffffffff17097810 */ /* 0x008fe20007ffe0ff */
[----:B------:R-:W-:Y:S02]  /*b770*/  IMAD.MOV R8, RZ, RZ, -R7 ;  /* 0x000000ffff087224 */ /* 0x000fe400078e0a07 */
[----:B------:R-:W-:Y:S01]  /*b780*/  IMAD R6, R26, R7, R6 ;  /* 0x000000071a067224 */ /* 0x000fe200078e0206 */
[----:B------:R-:W-:-:S03]  /*b790*/  LOP3.LUT R12, R12, R9, RZ, 0xc0, !PT ;  /* 0x000000090c0c7212 */ /* 0x000fc600078ec0ff */
[----:B------:R-:W-:Y:S02]  /*b7a0*/  @P1 IMAD R25, R24, R20, R3 ;  /* 0x0000001418191224 */ /* 0x000fe400078e0203 */
[----:B-1----:R-:W-:Y:S02]  /*b7b0*/  IMAD R3, R8, R30, R21 ;  /* 0x0000001e08037224 */ /* 0x002fe400078e0215 */
[----:B------:R-:W-:Y:S02]  /*b7c0*/  IMAD R20, R6, R31, R25 ;  /* 0x0000001f06147224 */ /* 0x000fe400078e0219 */
[----:B------:R-:W-:Y:S02]  /*b7d0*/  IMAD R3, R3, R23, R12 ;  /* 0x0000001703037224 */ /* 0x000fe400078e020c */
[----:B------:R-:W-:-:S03]  /*b7e0*/  IMAD.MOV.U32 R6, RZ, RZ, R14 ;  /* 0x000000ffff067224 */ /* 0x000fc600078e000e */
[----:B------:R-:W-:Y:S02]  /*b7f0*/  SEL R7, R3, R20, !P1 ;  /* 0x0000001403077207 */ /* 0x000fe40004800000 */
[----:B------:R-:W-:-:S07]  /*b800*/  SEL R20, R20, R3, !P1 ;  /* 0x0000000314147207 */ /* 0x000fce0004800000 */
.L_x_98:
[----:B------:R-:W-:-:S08]  /*b810*/  NOP ;  /* 0x0000000000007918 */ /* 0x000fd00000000000 */
[----:B------:R-:W1:-:S00]  /*b820*/  USETMAXREG.DEALLOC.CTAPOOL 0x28 ;  /* 0x00000028000079c8 */ /* 0x000e4000080e0500 */
[----:B-1----:R-:W-:-:S13]  /*b830*/  ISETP.NE.AND P1, PT, R0, 0x1, PT ;  /* 0x000000010000780c */ /* 0x002fda0003f25270 */
[----:B------:R-:W-:Y:S05]  /*b840*/  @!P1 BRA `(.L_x_10) ;  /* 0x0000002000cc9947 */ /* 0x000fea0003800000 */
[----:B------:R-:W-:Y:S05]  /*b850*/  @!P4 BRA `(.L_x_101) ;  /* 0x0000001000acc947 */ /* 0x000fea0003800000 */
[----:B------:R-:W-:-:S13]  /*b860*/  ISETP.NE.OR P0, PT, R0, 0x2, P0 ;  /* 0x000000020000780c */ /* 0x000fda0000705670 */
[----:B------:R-:W-:Y:S05]  /*b870*/  @P0 BRA `(.L_x_10) ;  /* 0x0000002000c00947 */ /* 0x000fea0003800000 */
[----:B------:R-:W-:-:S13]  /*b880*/  LOP3.LUT P1, RZ, R10, 0xff, RZ, 0xc0, !PT ;  /* 0x000000ff0aff7812 */ /* 0x000fda000782c0ff */
[----:B------:R-:W-:Y:S05]  /*b890*/  @!P1 BRA `(.L_x_102) ;  /* 0x0000000000189947 */ /* 0x000fea0003800000 */
[----:B------:R-:W-:Y:S01]  /*b8a0*/  UMOV UR4, 0x400 ;  /* 0x0000040000047882 */ /* 0x000fe20000000000 */
[----:B------:R-:W-:Y:S01]  /*b8b0*/  MOV R0, RZ ;  /* 0x000000ff00007202 */ /* 0x000fe20000000f00 */
[----:B------:R-:W-:-:S03]  /*b8c0*/  ULEA UR4, UR36, UR4, 0x18 ;  /* 0x0000000424047291 */ /* 0x000fc6000f8ec03f */
[----:B------:R-:W-:-:S06]  /*b8d0*/  SHF.L.U32 R0, R0, 0x1f, RZ ;  /* 0x0000001f00007819 */ /* 0x000fcc00000006ff */
[----:B------:R-:W1:Y:S02]  /*b8e0*/  SYNCS.PHASECHK.TRANS64.TRYWAIT P0, [UR4+0xa8], R0 ;  /* 0x0000a800ff0075a7 */ /* 0x000e640008000144 */
[----:B-1----:R-:W-:Y:S05]  /*b8f0*/  @!P0 BRA `(.L_x_103) ;  /* 0x0000002400288947 */ /* 0x002fea0003800000 */
.L_x_102:
[----:B-1----:R-:W-:Y:S01]  /*b900*/  PRMT R0, RZ, 0x7610, R0 ;  /* 0x00007610ff007816 */ /* 0x002fe20000000000 */
[----:B------:R-:W-:Y:S06]  /*b910*/  @P3 BRA `(.L_x_104) ;  /* 0x0000000000243947 */ /* 0x000fec0003800000 */
[----:B------:R-:W-:Y:S02]  /*b920*/  ULDC.64 UR4, c[0x0][0x588] ;  /* 0x0001620000047ab9 */ /* 0x000fe40000000a00 */
[----:B------:R-:W-:-:S04]  /*b930*/  ISETP.NE.U32.AND P0, PT, RZ, UR4, PT ;  /* 0x00000004ff007c0c */ /* 0x000fc8000bf05070 */
[----:B------:R-:W-:-:S13]  /*b940*/  ISETP.NE.AND.EX P0, PT, RZ, UR5, PT, P0 ;  /* 0x00000005ff007c0c */ /* 0x000fda000bf05300 */
[----:B------:R-:W-:Y:S05]  /*b950*/  @!P0 BRA `(.L_x_105) ;  /* 0x00000000000c8947 */ /* 0x000fea0003800000 */
[----:B------:R2:W5:Y:S01]  /*b960*/  LDG.E R3, desc[UR40][R4.64] ;  /* 0x0000002804037981 */ /* 0x000562000c1e1900 */
[----:B------:R-:W-:Y:S01]  /*b970*/  IMAD.MOV.U32 R0, RZ, RZ, 0x1 ;  /* 0x00000001ff007424 */ /* 0x000fe200078e00ff */
[----:B------:R-:W-:Y:S06]  /*b980*/  BRA `(.L_x_104) ;  /* 0x0000000000087947 */ /* 0x000fec0003800000 */
.L_x_105:
[----:B------:R-:W1:Y:S01]  /*b990*/  LDC R3, c[0x0][0x580] ;  /* 0x00016000ff037b82 */ /* 0x000e620000000800 */
[----:B------:R-:W-:-:S07]  /*b9a0*/  IMAD.MOV.U32 R0, RZ, RZ, 0x1 ;  /* 0x00000001ff007424 */ /* 0x000fce00078e00ff */
.L_x_104:
[----:B------:R-:W-:Y:S01]  /*b9b0*/  IMAD.MOV.U32 R8, RZ, RZ, 0x1 ;  /* 0x00000001ff087424 */ /* 0x000fe200078e00ff */
[----:B------:R-:W-:Y:S06]  /*b9c0*/  @!P1 BRA `(.L_x_106) ;  /* 0x0000000c00e09947 */ /* 0x000fec0003800000 */
[----:B------:R-:W3:Y:S01]  /*b9d0*/  LDC R9, c[0x0][0x900] ;  /* 0x00024000ff097b82 */ /* 0x000ee20000000800 */
[----:B--2---:R-:W-:Y:S01]  /*b9e0*/  MOV R4, 0xffffffff ;  /* 0xffffffff00047802 */ /* 0x004fe20000000f00 */
[----:B------:R-:W-:Y:S01]  /*b9f0*/  IMAD.MOV.U32 R8, RZ, RZ, 0x1 ;  /* 0x00000001ff087424 */ /* 0x000fe200078e00ff */
[----:B------:R-:W-:Y:S01]  /*ba00*/  LOP3.LUT R10, R19, 0x2, RZ, 0xfc, !PT ;  /* 0x00000002130a7812 */ /* 0x000fe200078efcff */
[----:B------:R-:W-:Y:S01]  /*ba10*/  ULDC.64 UR6, c[0x0][0x198] ;  /* 0x0000660000067ab9 */ /* 0x000fe20000000a00 */
[----:B------:R-:W-:Y:S01]  /*ba20*/  ULDC.64 UR14, c[0x0][0x588] ;  /* 0x00016200000e7ab9 */ /* 0x000fe20000000a00 */
[----:B------:R-:W-:Y:S01]  /*ba30*/  ULDC.64 UR22, c[0x0][0x8f8] ;  /* 0x00023e0000167ab9 */ /* 0x000fe20000000a00 */
[----:B------:R-:W-:Y:S01]  /*ba40*/  ULDC.64 UR24, c[0x0][0x590] ;  /* 0x0001640000187ab9 */ /* 0x000fe20000000a00 */
[----:B------:R-:W2:Y:S01]  /*ba50*/  LDC R11, c[0x0][0x8a8] ;  /* 0x00022a00ff0b7b82 */ /* 0x000ea20000000800 */
[-C--:B---3--:R-:W-:Y:S02]  /*ba60*/  SHF.L.U32 R4, R4, R9.reuse, RZ ;  /* 0x0000000904047219 */ /* 0x088fe400000006ff */
[----:B------:R-:W-:Y:S01]  /*ba70*/  SHF.L.U32 R9, R8, R9, RZ ;  /* 0x0000000908097219 */ /* 0x000fe200000006ff */
[----:B------:R-:W-:Y:S01]  /*ba80*/  IMAD.MOV.U32 R8, RZ, RZ, 0x1 ;  /* 0x00000001ff087424 */ /* 0x000fe200078e00ff */
[----:B------:R-:W-:Y:S01]  /*ba90*/  LOP3.LUT R12, RZ, R4, RZ, 0x33, !PT ;  /* 0x00000004ff0c7212 */ /* 0x000fe200078e33ff */
[----:B--2---:R-:W-:-:S07]  /*baa0*/  VIADD R11, R11, 0xffffffff ;  /* 0xffffffff0b0b7836 */ /* 0x004fce0000000000 */
.L_x_138:
[----:B------:R-:W-:Y:S02]  /*bab0*/  ISETP.NE.U32.AND P0, PT, RZ, UR24, PT ;  /* 0x00000018ff007c0c */ /* 0x000fe4000bf05070 */
[----:B------:R-:W-:Y:S02]  /*bac0*/  R2UR UR19, R20 ;  /* 0x00000000141372ca */ /* 0x000fe400000e0000 */
[----:B------:R-:W-:Y:S02]  /*bad0*/  R2UR UR18, R7 ;  /* 0x00000000071272ca */ /* 0x000fe400000e0000 */
[----:B------:R-:W-:-:S09]  /*bae0*/  ISETP.NE.AND.EX P0, PT, RZ, UR25, PT, P0 ;  /* 0x00000019ff007c0c */ /* 0x000fd2000bf05300 */
[----:B------:R-:W-:Y:S02]  /*baf0*/  USHF.L.U32 UR19, UR19, 0x7, URZ ;  /* 0x0000000713137899 */ /* 0x000fe4000800063f */
[----:B------:R-:W-:Y:S02]  /*bb00*/  USHF.L.U32 UR18, UR18, 0x7, URZ ;  /* 0x0000000712127899 */ /* 0x000fe4000800063f */
[----:B--234-:R-:W-:Y:S10]  /*bb10*/  @!P0 BRA `(.L_x_107) ;  /* 0x00000000002c8947 */ /* 0x01cff40003800000 */
[----:B------:R-:W-:-:S04]  /*bb20*/  ISETP.NE.U32.AND P1, PT, RZ, UR14, PT ;  /* 0x0000000eff007c0c */ /* 0x000fc8000bf25070 */
[----:B------:R-:W-:-:S13]  /*bb30*/  ISETP.NE.AND.EX P1, PT, RZ, UR15, PT, P1 ;  /* 0x0000000fff007c0c */ /* 0x000fda000bf25310 */
[----:B------:R-:W-:Y:S05]  /*bb40*/  @!P1 BRA `(.L_x_108) ;  /* 0x0000000000189947 */ /* 0x000fea0003800000 */
[----:B------:R-:W2:Y:S01]  /*bb50*/  LDC.64 R4, c[0x0][0x588] ;  /* 0x00016200ff047b82 */ /* 0x000ea20000000a00 */
[----:B-1---5:R-:W-:-:S04]  /*bb60*/  IMAD R3, R6, UR24, RZ ;  /* 0x0000001806037c24 */ /* 0x022fc8000f8e02ff */
[----:B--2---:R-:W-:-:S05]  /*bb70*/  IMAD.WIDE R4, R3, 0x4, R4 ;  /* 0x0000000403047825 */ /* 0x004fca00078e0204 */
[----:B------:R2:W5:Y:S01]  /*bb80*/  LDG.E R3, desc[UR40][R4.64] ;  /* 0x0000002804037981 */ /* 0x000562000c1e1900 */
[----:B------:R-:W-:Y:S01]  /*bb90*/  MOV R0, 0x1 ;  /* 0x0000000100007802 */ /* 0x000fe20000000f00 */
[----:B------:R-:W-:Y:S06]  /*bba0*/  BRA `(.L_x_107) ;  /* 0x0000000000087947 */ /* 0x000fec0003800000 */
.L_x_108:
[----:B-1---5:R-:W3:Y:S01]  /*bbb0*/  LDC R3, c[0x0][0x580] ;  /* 0x00016000ff037b82 */ /* 0x022ee20000000800 */
[----:B------:R-:W-:-:S07]  /*bbc0*/  IMAD.MOV.U32 R0, RZ, RZ, 0x1 ;  /* 0x00000001ff007424 */ /* 0x000fce00078e00ff */
.L_x_107:
[----:B------:R-:W-:Y:S05]  /*bbd0*/  @!P0 BRA `(.L_x_109) ;  /* 0x00000000001c8947 */ /* 0x000fea0003800000 */
[----:B------:R-:W-:-:S13]  /*bbe0*/  LOP3.LUT P2, RZ, R0, 0xff, RZ, 0xc0, !PT ;  /* 0x000000ff00ff7812 */ /* 0x000fda000784c0ff */
[----:B--2---:R-:W2:Y:S02]  /*bbf0*/  @!P2 LDC.64 R4, c[0x0][0x588] ;  /* 0x00016200ff04ab82 */ /* 0x004ea40000000a00 */
[----:B--2---:R-:W-:-:S04]  /*bc00*/  @!P2 ISETP.NE.U32.AND P0, PT, R4, RZ, PT ;  /* 0x000000ff0400a20c */ /* 0x004fc80003f05070 */
[----:B------:R-:W-:Y:S02]  /*bc10*/  @!P2 ISETP.NE.AND.EX P1, PT, R5, RZ, PT, P0 ;  /* 0x000000ff0500a20c */ /* 0x000fe40003f25300 */
[----:B-1-3-5:R-:W-:Y:S02]  /*bc20*/  @P2 FSETP.EQ.AND P0, PT, R3, RZ, PT ;  /* 0x000000ff0300220b */ /* 0x02afe40003f02000 */
[----:B------:R-:W-:Y:S01]  /*bc30*/  @!P2 PLOP3.LUT P0, PT, P1, PT, PT, 0x8, 0x0 ;  /* 0x000000000000a81c */ /* 0x000fe20000f0e170 */
[----:B------:R-:W-:-:S12]  /*bc40*/  BRA `(.L_x_110) ;  /* 0x0000000000047947 */ /* 0x000fd80003800000 */
.L_x_109:
[----:B-1-3-5:R-:W-:-:S13]  /*bc50*/  FSETP.EQ.AND P0, PT, R3, RZ, PT ;  /* 0x000000ff0300720b */ /* 0x02afda0003f02000 */
.L_x_110:
[----:B------:R-:W-:Y:S02]  /*bc60*/  ISETP.NE.AND P2, PT, R10, 0x3, PT ;  /* 0x000000030a00780c */ /* 0x000fe40003f45270 */
[----:B------:R-:W-:-:S04]  /*bc70*/  ELECT P1, URZ, PT ;  /* 0x00000000003f782f */ /* 0x000fc80003820000 */
[----:B------:R-:W-:-:S07]  /*bc80*/  PLOP3.LUT P0, PT, P1, P0, PT, 0x20, 0x0 ;  /* 0x000000000000781c */ /* 0x000fce0000f00470 */
[----:B------:R-:W-:Y:S06]  /*bc90*/  @!P2 BRA `(.L_x_111) ;  /* 0x000000000004a947 */ /* 0x000fec0003800000 */
[----:B------:R-:W-:Y:S01]  /*bca0*/  BPT.TRAP 0x1 ;  /* 0x000000040000795c */ /* 0x000fe20000300000 */
.L_x_111:
[----:B------:R-:W1:Y:S01]  /*bcb0*/  S2UR UR36, SR_CgaCtaId ;  /* 0x00000000002479c3 */ /* 0x000e620000008800 */
[----:B------:R-:W-:Y:S01]  /*bcc0*/  UMOV UR4, 0x400 ;  /* 0x0000040000047882 */ /* 0x000fe20000000000 */
[----:B--2---:R-:W-:Y:S01]  /*bcd0*/  SHF.L.U32 R4, R8, 0x1f, RZ ;  /* 0x0000001f08047819 */ /* 0x004fe200000006ff */
[----:B-1----:R-:W-:-:S09]  /*bce0*/  ULEA UR5, UR36, UR4, 0x18 ;  /* 0x0000000424057291 */ /* 0x002fd2000f8ec03f */
[----:B------:R-:W1:Y:S02]  /*bcf0*/  SYNCS.PHASECHK.TRANS64.TRYWAIT P1, [UR5+0x80], R4 ;  /* 0x00008004ff0075a7 */ /* 0x000e640008020145 */
[----:B-1----:R-:W-:Y:S05]  /*bd00*/  @!P1 BRA `(.L_x_112) ;  /* 0x00000020003c9947 */ /* 0x002fea0003800000 */
.L_x_172:
[----:B------:R-:W-:Y:S04]  /*bd10*/  BSSY B0, `(.L_x_113) ;  /* 0x000000e000007945 */ /* 0x000fe80003800000 */
[----:B------:R-:W-:Y:S05]  /*bd20*/  @!P0 BRA `(.L_x_114) ;  /* 0x0000000000308947 */ /* 0x000fea0003800000 */
[----:B------:R-:W-:Y:S01]  /*bd30*/  R2UR UR20, R6 ;  /* 0x00000000061472ca */ /* 0x000fe200000e0000 */
[----:B------:R-:W-:Y:S02]  /*bd40*/  UIADD3 UR8, UP0, UR6, 0x3f0, URZ ;  /* 0x000003f006087890 */ /* 0x000fe4000ff1e03f */
[----:B------:R-:W-:Y:S02]  /*bd50*/  UIADD3 UR16, UR5, 0x200, URZ ;  /* 0x0000020005107890 */ /* 0x000fe4000fffe03f */
[----:B------:R-:W-:Y:S02]  /*bd60*/  UIADD3 UR17, UR5, 0x60, URZ ;  /* 0x0000006005117890 */ /* 0x000fe4000fffe03f */
[----:B------:R-:W-:Y:S01]  /*bd70*/  UIADD3.X UR9, URZ, UR7, URZ, UP0, !UPT ;  /* 0x000000073f097290 */ /* 0x000fe200087fe43f */
[----:B------:R-:W-:Y:S01]  /*bd80*/  UMOV UR10, 0x0 ;  /* 0x00000000000a7882 */ /* 0x000fe20000000000 */
[----:B------:R-:W-:-:S07]  /*bd90*/  UMOV UR11, 0x10000000 ;  /* 0x10000000000b7882 */ /* 0x000fce0000000000 */
[----:B------:R2:W-:Y:S02]  /*bda0*/  UTMALDG.3D [UR16], [UR8], desc[UR10] ;  /* 0x00000a10080075b4 */ /* 0x0005e40008011000 */
[----:B--2---:R-:W-:Y:S05]  /*bdb0*/  @!P2 BRA `(.L_x_115) ;  /* 0x000000000004a947 */ /* 0x004fea0003800000 */
[----:B------:R-:W-:Y:S01]  /*bdc0*/  BPT.TRAP 0x1 ;  /* 0x000000040000795c */ /* 0x000fe20000300000 */
.L_x_115:
[----:B-1----:R-:W1:Y:S02]  /*bdd0*/  LDC R5, c[0x0][0x800] ;  /* 0x00020000ff057b82 */ /* 0x002e640000000800 */
[----:B-1----:R2:W-:Y:S02]  /*bde0*/  SYNCS.ARRIVE.TRANS64.RED.A0TR RZ, [UR5+0x60], R5 ;  /* 0x00006005ffff79a7 */ /* 0x0025e40008300405 */
.L_x_114:
[----:B------:R-:W-:Y:S05]  /*bdf0*/  BSYNC B0 ;  /* 0x0000000000007941 */ /* 0x000fea0003800000 */
.L_x_113:
[----:B------:R-:W-:Y:S05]  /*be00*/  @!P2 BRA `(.L_x_116) ;  /* 0x000000000004a947 */ /* 0x000fea0003800000 */
[----:B------:R-:W-:Y:S01]  /*be10*/  BPT.TRAP 0x1 ;  /* 0x000000040000795c */ /* 0x000fe20000300000 */
.L_x_116:
[----:B------:R-:W-:-:S04]  /*be20*/  UIADD3 UR4, UR5, 0x60, URZ ;  /* 0x0000006005047890 */ /* 0x000fc8000fffe03f */
[----:B------:R-:W-:-:S09]  /*be30*/  UPRMT UR4, UR36, 0x654, UR4 ;  /* 0x0000065424047896 */ /* 0x000fd20008000004 */
[----:B------:R-:W-:Y:S01]  /*be40*/  SYNCS.ARRIVE.TRANS64.RED.A1T0 RZ, [UR4], RZ ;  /* 0x000000ffffff79a7 */ /* 0x000fe20008100404 */
[----:B------:R-:W-:Y:S05]  /*be50*/  @!P2 BRA `(.L_x_117) ;  /* 0x000000000004a947 */ /* 0x000fea0003800000 */
[----:B------:R-:W-:Y:S01]  /*be60*/  BPT.TRAP 0x1 ;  /* 0x000000040000795c */ /* 0x000fe20000300000 */
.L_x_117:
[----:B------:R-:W3:Y:S02]  /*be70*/  SYNCS.PHASECHK.TRANS64.TRYWAIT P1, [UR5+0x88], R4 ;  /* 0x00008804ff0075a7 */ /* 0x000ee40008020145 */
[----:B---3--:R-:W-:Y:S05]  /*be80*/  @!P1 BRA `(.L_x_118) ;  /* 0x0000001c00f49947 */ /* 0x008fea0003800000 */
.L_x_173:
[----:B------:R-:W-:Y:S04]  /*be90*/  BSSY B0, `(.L_x_119) ;  /* 0x0000010000007945 */ /* 0x000fe80003800000 */
[----:B------:R-:W-:Y:S05]  /*bea0*/  @!P0 BRA `(.L_x_120) ;  /* 0x0000000000388947 */ /* 0x000fea0003800000 */
[----:B------:R-:W-:Y:S01]  /*beb0*/  UIADD3 UR16, UP0, UR6, 0x3f0, URZ ;  /* 0x000003f006107890 */ /* 0x000fe2000ff1e03f */
[----:B------:R-:W-:Y:S01]  /*bec0*/  R2UR UR12, R6 ;  /* 0x00000000060c72ca */ /* 0x000fe200000e0000 */
[----:B------:R-:W-:Y:S02]  /*bed0*/  UIADD3 UR10, UR18, 0x20, URZ ;  /* 0x00000020120a7890 */ /* 0x000fe4000fffe03f */
[----:B------:R-:W-:Y:S02]  /*bee0*/  UIADD3 UR8, UR5, 0x2200, URZ ;  /* 0x0000220005087890 */ /* 0x000fe4000fffe03f */
[----:B------:R-:W-:Y:S02]  /*bef0*/  UIADD3 UR9, UR5, 0x68, URZ ;  /* 0x0000006805097890 */ /* 0x000fe4000fffe03f */
[----:B------:R-:W-:Y:S01]  /*bf00*/  UIADD3.X UR17, URZ, UR7, URZ, UP0, !UPT ;  /* 0x000000073f117290 */ /* 0x000fe200087fe43f */
[----:B------:R-:W-:Y:S01]  /*bf10*/  UMOV UR20, 0x0 ;  /* 0x0000000000147882 */ /* 0x000fe20000000000 */
[----:B------:R-:W-:Y:S01]  /*bf20*/  UMOV UR21, 0x10000000 ;  /* 0x1000000000157882 */ /* 0x000fe20000000000 */
[----:B------:R-:W-:-:S06]  /*bf30*/  UMOV UR11, UR19 ;  /* 0x00000013000b7c82 */ /* 0x000fcc0008000000 */
[----:B------:R3:W-:Y:S02]  /*bf40*/  UTMALDG.3D [UR8], [UR16], desc[UR20] ;  /* 0x00001408100075b4 */ /* 0x0007e40008011000 */
[----:B---3--:R-:W-:Y:S05]  /*bf50*/  @!P2 BRA `(.L_x_121) ;  /* 0x000000000004a947 */ /* 0x008fea0003800000 */
[----:B------:R-:W-:Y:S01]  /*bf60*/  BPT.TRAP 0x1 ;  /* 0x000000040000795c */ /* 0x000fe20000300000 */
.L_x_121:
[----:B-12---:R-:W1:Y:S02]  /*bf70*/  LDC R5, c[0x0][0x800] ;  /* 0x00020000ff057b82 */ /* 0x006e640000000800 */
[----:B-1----:R3:W-:Y:S02]  /*bf80*/  SYNCS.ARRIVE.TRANS64.RED.A0TR RZ, [UR5+0x68], R5 ;  /* 0x00006805ffff79a7 */ /* 0x0027e40008300405 */
.L_x_120:
[----:B------:R-:W-:Y:S05]  /*bf90*/  BSYNC B0 ;  /* 0x0000000000007941 */ /* 0x000fea0003800000 */
.L_x_119:
[----:B------:R-:W-:Y:S05]  /*bfa0*/  @!P2 BRA `(.L_x_122) ;  /* 0x000000000004a947 */ /* 0x000fea0003800000 */
[----:B------:R-:W-:Y:S01]  /*bfb0*/  BPT.TRAP 0x1 ;  /* 0x000000040000795c */ /* 0x000fe20000300000 */
.L_x_122:
[----:B------:R-:W-:-:S04]  /*bfc0*/  UIADD3 UR4, UR5, 0x68, URZ ;  /* 0x0000006805047890 */ /* 0x000fc8000fffe03f */
[----:B------:R-:W-:-:S09]  /*bfd0*/  UPRMT UR4, UR36, 0x654, UR4 ;  /* 0x0000065424047896 */ /* 0x000fd20008000004 */
[----:B------:R-:W-:Y:S01]  /*bfe0*/  SYNCS.ARRIVE.TRANS64.RED.A1T0 RZ, [UR4], RZ ;  /* 0x000000ffffff79a7 */ /* 0x000fe20008100404 */
[----:B------:R-:W-:Y:S05]  /*bff0*/  @!P2 BRA `(.L_x_123) ;  /* 0x000000000004a947 */ /* 0x000fea0003800000 */
[----:B------:R-:W-:Y:S01]  /*c000*/  BPT.TRAP 0x1 ;  /* 0x000000040000795c */ /* 0x000fe20000300000 */
.L_x_123:
[----:B------:R-:W4:Y:S02]  /*c010*/  SYNCS.PHASECHK.TRANS64.TRYWAIT P1, [UR5+0x90], R4 ;  /* 0x00009004ff0075a7 */ /* 0x000f240008020145 */
[----:B----4-:R-:W-:Y:S05]  /*c020*/  @!P1 BRA `(.L_x_124) ;  /* 0x0000001c00a49947 */ /* 0x010fea0003800000 */
.L_x_174:
        /* <DEDUP_REMOVED lines=12> */
[----:B----4-:R-:W-:Y:S05]  /*c0f0*/  @!P2 BRA `(.L_x_127) ;  /* 0x000000000004a947 */ /* 0x010fea0003800000 */
[----:B------:R-:W-:Y:S01]  /*c100*/  BPT.TRAP 0x1 ;  /* 0x000000040000795c */ /* 0x000fe20000300000 */
.L_x_127:
[----:B-123--:R-:W1:Y:S02]  /*c110*/  LDC R5, c[0x0][0x800] ;  /* 0x00020000ff057b82 */ /* 0x00ee640000000800 */
[----:B-1----:R4:W-:Y:S02]  /*c120*/  SYNCS.ARRIVE.TRANS64.RED.A0TR RZ, [UR5+0x70], R5 ;  /* 0x00007005ffff79a7 */ /* 0x0029e40008300405 */
.L_x_126:
[----:B------:R-:W-:Y:S05]  /*c130*/  BSYNC B0 ;  /* 0x0000000000007941 */ /* 0x000fea0003800000 */
.L_x_125:
[----:B------:R-:W-:Y:S05]  /*c140*/  @!P2 BRA `(.L_x_128) ;  /* 0x000000000004a947 */ /* 0x000fea0003800000 */
[----:B------:R-:W-:Y:S01]  /*c150*/  BPT.TRAP 0x1 ;  /* 0x000000040000795c */ /* 0x000fe20000300000 */
.L_x_128:
[----:B------:R-:W-:-:S04]  /*c160*/  UIADD3 UR4, UR5, 0x70, URZ ;  /* 0x0000007005047890 */ /* 0x000fc8000fffe03f */
[----:B------:R-:W-:-:S09]  /*c170*/  UPRMT UR4, UR36, 0x654, UR4 ;  /* 0x0000065424047896 */ /* 0x000fd20008000004 */
[----:B------:R-:W-:Y:S01]  /*c180*/  SYNCS.ARRIVE.TRANS64.RED.A1T0 RZ, [UR4], RZ ;  /* 0x000000ffffff79a7 */ /* 0x000fe20008100404 */
[----:B------:R-:W-:Y:S05]  /*c190*/  @!P2 BRA `(.L_x_129) ;  /* 0x000000000004a947 */ /* 0x000fea0003800000 */
[----:B------:R-:W-:Y:S01]  /*c1a0*/  BPT.TRAP 0x1 ;  /* 0x000000040000795c */ /* 0x000fe20000300000 */
.L_x_129:
[----:B------:R-:W5:Y:S02]  /*c1b0*/  SYNCS.PHASECHK.TRANS64.TRYWAIT P1, [UR5+0x98], R4 ;  /* 0x00009804ff0075a7 */ /* 0x000f640008020145 */
[----:B-----5:R-:W-:Y:S05]  /*c1c0*/  @!P1 BRA `(.L_x_130) ;  /* 0x0000001c00549947 */ /* 0x020fea0003800000 */
.L_x_175:
[----:B------:R-:W-:Y:S04]  /*c1d0*/  BSSY B0, `(.L_x_131) ;  /* 0x0000010000007945 */ /* 0x000fe80003800000 */
[----:B------:R-:W-:Y:S05]  /*c1e0*/  @!P0 BRA `(.L_x_132) ;  /* 0x0000000000388947 */ /* 0x000fea0003800000 */
[----:B------:R-:W-:Y:S01]  /*c1f0*/  R2UR UR12, R6 ;  /* 0x00000000060c72ca */ /* 0x000fe200000e0000 */
[----:B------:R-:W-:Y:S02]  /*c200*/  UIADD3 UR16, UP0, UR6, 0x3f0, URZ ;  /* 0x000003f006107890 */ /* 0x000fe4000ff1e03f */
        /* <DEDUP_REMOVED lines=8> */
[----:B-1----:R-:W-:Y:S05]  /*c290*/  @!P2 BRA `(.L_x_133) ;  /* 0x000000000004a947 */ /* 0x002fea0003800000 */
[----:B------:R-:W-:Y:S01]  /*c2a0*/  BPT.TRAP 0x1 ;  /* 0x000000040000795c */ /* 0x000fe20000300000 */
.L_x_133:
[----:B------:R-:W1:Y:S02]  /*c2b0*/  LDC R4, c[0x0][0x800] ;  /* 0x00020000ff047b82 */ /* 0x000e640000000800 */
[----:B-1----:R1:W-:Y:S02]  /*c2c0*/  SYNCS.ARRIVE.TRANS64.RED.A0TR RZ, [UR5+0x78], R4 ;  /* 0x00007804ffff79a7 */ /* 0x0023e40008300405 */
.L_x_132:
[----:B------:R-:W-:Y:S05]  /*c2d0*/  BSYNC B0 ;  /* 0x0000000000007941 */ /* 0x000fea0003800000 */
.L_x_131:
[----:B------:R-:W-:Y:S05]  /*c2e0*/  @!P2 BRA `(.L_x_134) ;  /* 0x000000000004a947 */ /* 0x000fea0003800000 */
[----:B------:R-:W-:Y:S01]  /*c2f0*/  BPT.TRAP 0x1 ;  /* 0x000000040000795c */ /* 0x000fe20000300000 */
.L_x_134:
[----:B------:R-:W-:Y:S01]  /*c300*/  IADD3 R16, P0, R16, UR38, RZ ;  /* 0x0000002610107c10 */ /* 0x000fe2000ff1e0ff */
[----:B------:R-:W-:Y:S01]  /*c310*/  UIADD3 UR4, UR5, 0x78, URZ ;  /* 0x0000007805047890 */ /* 0x000fe2000fffe03f */
[----:B------:R-:W-:Y:S01]  /*c320*/  LOP3.LUT R8, R8, 0x1, RZ, 0x3c, !PT ;  /* 0x0000000108087812 */ /* 0x000fe200078e3cff */
[----:B------:R-:W-:Y:S01]  /*c330*/  IMAD.MOV.U32 R20, RZ, RZ, -0x1 ;  /* 0xffffffffff147424 */ /* 0x000fe200078e00ff */
[----:B------:R-:W-:Y:S01]  /*c340*/  IADD3.X R17, R17, UR37, RZ, P0, !PT ;  /* 0x0000002511117c10 */ /* 0x000fe200087fe4ff */
[----:B------:R-:W-:Y:S01]  /*c350*/  UPRMT UR4, UR36, 0x654, UR4 ;  /* 0x0000065424047896 */ /* 0x000fe20008000004 */
[----:B------:R-:W-:Y:S01]  /*c360*/  ISETP.GE.U32.AND P0, PT, R16, UR22, PT ;  /* 0x0000001610007c0c */ /* 0x000fe2000bf06070 */
[----:B------:R-:W-:Y:S01]  /*c370*/  IMAD.MOV.U32 R7, RZ, RZ, -0x1 ;  /* 0xffffffffff077424 */ /* 0x000fe200078e00ff */
[----:B-1----:R-:W-:Y:S02]  /*c380*/  PRMT R4, RZ, 0x7610, R4 ;  /* 0x00007610ff047816 */ /* 0x002fe40000000004 */
[----:B------:R-:W-:-:S02]  /*c390*/  ISETP.GE.U32.AND.EX P0, PT, R17, UR23, PT, P0 ;  /* 0x0000001711007c0c */ /* 0x000fc4000bf06100 */
[----:B------:R-:W-:Y:S02]  /*c3a0*/  MOV R6, 0xffffffff ;  /* 0xffffffff00067802 */ /* 0x000fe40000000f00 */
[----:B------:R-:W-:Y:S09]  /*c3b0*/  SYNCS.ARRIVE.TRANS64.RED.A1T0 RZ, [UR4], RZ ;  /* 0x000000ffffff79a7 */ /* 0x000ff20008100404 */
[----:B------:R-:W-:Y:S05]  /*c3c0*/  @P0 BRA `(.L_x_135) ;  /* 0x0000000400580947 */ /* 0x000fea0003800000 */
[----:B------:R-:W1:Y:S01]  /*c3d0*/  S2R R13, SR_CTAID.X ;  /* 0x00000000000d7919 */ /* 0x000e620000002500 */
[----:B------:R-:W5:Y:S01]  /*c3e0*/  LDC.64 R14, c[0x0][0x8d0] ;  /* 0x00023400ff0e7b82 */ /* 0x000f620000000a00 */
[----:B------:R-:W-:Y:S01]  /*c3f0*/  ULDC UR4, c[0x0][0x150] ;  /* 0x0000540000047ab9 */ /* 0x000fe20000000800 */
[----:B------:R-:W-:Y:S01]  /*c400*/  IMAD.MOV.U32 R22, RZ, RZ, R17 ;  /* 0x000000ffff167224 */ /* 0x000fe200078e0011 */
[----:B------:R-:W2:Y:S05]  /*c410*/  S2R R20, SR_CTAID.Y ;  /* 0x0000000000147919 */ /* 0x000eaa0000002600 */
[----:B------:R-:W3:Y:S08]  /*c420*/  LDC R6, c[0x0][0x144] ;  /* 0x00005100ff067b82 */ /* 0x000ef00000000800 */
[----:B------:R-:W3:Y:S01]  /*c430*/  LDC R21, c[0x0][0x8d8] ;  /* 0x00023600ff157b82 */ /* 0x000ee20000000800 */
[----:B-----5:R-:W-:-:S04]  /*c440*/  ISETP.NE.U32.AND P0, PT, R14, RZ, PT ;  /* 0x000000ff0e00720c */ /* 0x020fc80003f05070 */
[----:B------:R-:W-:Y:S02]  /*c450*/  ISETP.NE.AND.EX P0, PT, R15, RZ, PT, P0 ;  /* 0x000000ff0f00720c */ /* 0x000fe40003f05300 */
[----:B-1----:R-:W-:Y:S02]  /*c460*/  I2FP.F32.U32 R4, R13 ;  /* 0x0000000d00047245 */ /* 0x002fe40000201000 */
[----:B--2---:R-:W-:-:S03]  /*c470*/  I2FP.F32.U32 R18, R20 ;  /* 0x0000001400127245 */ /* 0x004fc60000201000 */
[----:B------:R-:W-:-:S06]  /*c480*/  FMUL R4, R4, UR4 ;  /* 0x0000000404047c20 */ /* 0x000fcc0008400000 */
[----:B------:R-:W3:Y:S02]  /*c490*/  F2I.U32.TRUNC.NTZ R4, R4 ;  /* 0x0000000400047305 */ /* 0x000ee4000020f000 */
[----:B---34-:R-:W-:-:S04]  /*c4a0*/  IMAD.MOV R5, RZ, RZ, -R4 ;  /* 0x000000ffff057224 */ /* 0x018fc800078e0a04 */
[----:B------:R-:W-:Y:S02]  /*c4b0*/  IMAD R13, R6, R5, R13 ;  /* 0x00000005060d7224 */ /* 0x000fe400078e020d */
[----:B------:R-:W-:Y:S01]  /*c4c0*/  IMAD.MOV.U32 R6, RZ, RZ, R16 ;  /* 0x000000ffff067224 */ /* 0x000fe200078e0010 */
[----:B------:R-:W-:Y:S06]  /*c4d0*/  @!P0 BRA `(.L_x_136) ;  /* 0x0000000000308947 */ /* 0x000fec0003800000 */
[----:B------:R-:W1:Y:S02]  /*c4e0*/  LDC R5, c[0x0][0x8dc] ;  /* 0x00023700ff057b82 */ /* 0x000e640000000800 */
[----:B-1----:R-:W-:-:S04]  /*c4f0*/  IADD3 R5, P0, R16, R5, RZ ;  /* 0x0000000510057210 */ /* 0x002fc80007f1e0ff */
[----:B------:R-:W-:-:S05]  /*c500*/  IADD3.X R23, RZ, R17, RZ, P0, !PT ;  /* 0x00000011ff177210 */ /* 0x000fca00007fe4ff */
[----:B------:R-:W-:-:S04]  /*c510*/  IMAD.WIDE.U32 R6, R23, R14, RZ ;  /* 0x0000000e17067225 */ /* 0x000fc800078e00ff */
[----:B------:R-:W-:-:S04]  /*c520*/  IMAD.WIDE.U32 R6, P0, R5, R15, R6 ;  /* 0x0000000f05067225 */ /* 0x000fc80007800006 */
[----:B------:R-:W-:-:S04]  /*c530*/  IMAD.WIDE.U32 R4, R5, R14, RZ ;  /* 0x0000000e05047225 */ /* 0x000fc800078e00ff */
[----:B------:R-:W-:Y:S01]  /*c540*/  IMAD.MOV.U32 R4, RZ, RZ, R7 ;  /* 0x000000ffff047224 */ /* 0x000fe200078e0007 */
[----:B------:R-:W-:Y:S01]  /*c550*/  IADD3 RZ, P1, R5, R6, RZ ;  /* 0x0000000605ff7210 */ /* 0x000fe20007f3e0ff */
[----:B------:R-:W-:-:S04]  /*c560*/  IMAD.X R5, RZ, RZ, RZ, P0 ;  /* 0x000000ffff057224 */ /* 0x000fc800000e06ff */
[----:B------:R-:W-:-:S04]  /*c570*/  IMAD.WIDE.U32.X R4, R23, R15, R4, P1 ;  /* 0x0000000f17047225 */ /* 0x000fc800008e0404 */
[----:B------:R-:W-:Y:S01]  /*c580*/  IMAD.MOV.U32 R6, RZ, RZ, R4 ;  /* 0x000000ffff067224 */ /* 0x000fe200078e0004 */
[----:B------:R-:W-:-:S07]  /*c590*/  MOV R22, R5 ;  /* 0x0000000500167202 */ /* 0x000fce0000000f00 */
.L_x_136:
[----:B------:R-:W-:Y:S01]  /*c5a0*/  ULDC UR4, c[0x0][0x154] ;  /* 0x0000550000047ab9 */ /* 0x000fe20000000800 */
[----:B------:R-:W1:Y:S01]  /*c5b0*/  LDC R7, c[0x0][0x148] ;  /* 0x00005200ff077b82 */ /* 0x000e620000000800 */
[----:B------:R-:W-:Y:S01]  /*c5c0*/  FMUL R14, R18, UR4 ;  /* 0x00000004120e7c20 */ /* 0x000fe20008400000 */
[----:B------:R-:W-:Y:S02]  /*c5d0*/  ISETP.NE.AND P2, PT, R2, 0x1, PT ;  /* 0x000000010200780c */ /* 0x000fe40003f45270 */
[-CC-:B------:R-:W-:Y:S02]  /*c5e0*/  SHF.R.U64 R18, R6, R21.reuse, R22.reuse ;  /* 0x0000001506127219 */ /* 0x180fe40000001216 */
[----:B------:R-:W-:Y:S01]  /*c5f0*/  SHF.R.U32.HI R21, RZ, R21, R22 ;  /* 0x00000015ff157219 */ /* 0x000fe20000011616 */
[----:B------:R-:W2:Y:S01]  /*c600*/  F2I.U32.TRUNC.NTZ R14, R14 ;  /* 0x0000000e000e7305 */ /* 0x000ea2000020f000 */
[----:B------:R-:W3:Y:S01]  /*c610*/  LDC.64 R4, c[0x0][0x8c8] ;  /* 0x00023200ff047b82 */ /* 0x000ee20000000a00 */
[----:B------:R-:W-:-:S05]  /*c620*/  IADD3 R23, P0, RZ, -R18, RZ ;  /* 0x80000012ff177210 */ /* 0x000fca0007f1e0ff */
[----:B------:R-:W-:Y:S02]  /*c630*/  IMAD.X R21, RZ, RZ, ~R21, P0 ;  /* 0x000000ffff157224 */ /* 0x000fe400000e0e15 */
[----:B------:R-:W4:Y:S01]  /*c640*/  LDC R22, c[0x0][0x8c0] ;  /* 0x00023000ff167b82 */ /* 0x000f220000000800 */
[----:B--2---:R-:W-:-:S07]  /*c650*/  IMAD.MOV R15, RZ, RZ, -R14 ;  /* 0x000000ffff0f7224 */ /* 0x004fce00078e0a0e */
[----:B------:R-:W2:Y:S01]  /*c660*/  LDC R27, c[0x0][0x900] ;  /* 0x00024000ff1b7b82 */ /* 0x000ea20000000800 */
[----:B-1----:R-:W-:-:S07]  /*c670*/  @P2 IMAD R13, R7, R15, R20 ;  /* 0x0000000f070d2224 */ /* 0x002fce00078e0214 */
[----:B------:R-:W1:Y:S01]  /*c680*/  LDC.64 R14, c[0x0][0x8e8] ;  /* 0x00023a00ff0e7b82 */ /* 0x000e620000000a00 */
[----:B---3--:R-:W-:-:S04]  /*c690*/  IMAD R6, R21, R4, RZ ;  /* 0x0000000415067224 */ /* 0x008fc800078e02ff */
[C---:B------:R-:W-:Y:S02]  /*c6a0*/  IMAD R7, R23.reuse, R5, R6 ;  /* 0x0000000517077224 */ /* 0x040fe400078e0206 */
[----:B------:R-:W-:Y:S01]  /*c6b0*/  IMAD.WIDE.U32 R4, R23, R4, R16 ;  /* 0x0000000417047225 */ /* 0x000fe200078e0010 */
[----:B------:R-:W3:Y:S03]  /*c6c0*/  LDC R6, c[0x0][0x8b0] ;  /* 0x00022c00ff067b82 */ /* 0x000ee60000000800 */
[----:B------:R-:W-:-:S05]  /*c6d0*/  IMAD.IADD R5, R5, 0x1, R7 ;  /* 0x0000000105057824 */ /* 0x000fca00078e0207 */
[-CC-:B----4-:R-:W-:Y:S01]  /*c6e0*/  SHF.R.U64 R26, R4, R22.reuse, R5.reuse ;  /* 0x00000016041a7219 */ /* 0x190fe20000001205 */
[----:B------:R-:W4:Y:S01]  /*c6f0*/  LDC R25, c[0x0][0x8f0] ;  /* 0x00023c00ff197b82 */ /* 0x000f220000000800 */
[----:B------:R-:W-:Y:S02]  /*c700*/  SHF.R.U32.HI R5, RZ, R22, R5 ;  /* 0x00000016ff057219 */ /* 0x000fe40000011605 */
[----:B-1----:R-:W-:-:S05]  /*c710*/  ISETP.NE.U32.AND P0, PT, R14, RZ, PT ;  /* 0x000000ff0e00720c */ /* 0x002fca0003f05070 */
[----:B------:R-:W1:Y:S01]  /*c720*/  LDC R24, c[0x0][0x8e0] ;  /* 0x00023800ff187b82 */ /* 0x000e620000000800 */
[----:B------:R-:W-:Y:S02]  /*c730*/  ISETP.NE.AND.EX P0, PT, R15, RZ, PT, P0 ;  /* 0x000000ff0f00720c */ /* 0x000fe40003f05300 */
[----:B---3--:R-:W-:-:S05]  /*c740*/  SHF.R.U64 R23, R26, R6, R5 ;  /* 0x000000061a177219 */ /* 0x008fca0000001205 */
[----:B------:R-:W3:Y:S01]  /*c750*/  LDC R22, c[0x0][0x8b8] ;  /* 0x00022e00ff167b82 */ /* 0x000ee20000000800 */
[----:B------:R-:W-:-:S04]  /*c760*/  SHF.R.U32.HI R4, RZ, R6, R5 ;  /* 0x00000006ff047219 */ /* 0x000fc80000011605 */
[-CC-:B--2---:R-:W-:Y:S02]  /*c770*/  SHF.R.U64 R21, R23, R27.reuse, R4.reuse ;  /* 0x0000001b17157219 */ /* 0x184fe40000001204 */
[----:B------:R-:W-:Y:S01]  /*c780*/  SHF.R.U32.HI R27, RZ, R27, R4 ;  /* 0x0000001bff1b7219 */ /* 0x000fe20000011604 */
[----:B------:R-:W2:Y:S01]  /*c790*/  LDC R20, c[0x0][0x8a8] ;  /* 0x00022a00ff147b82 */ /* 0x000ea20000000800 */
[----:B------:R-:W-:-:S03]  /*c7a0*/  MOV R4, R21 ;  /* 0x0000001500047202 */ /* 0x000fc60000000f00 */
[----:B------:R-:W-:Y:S01]  /*c7b0*/  IMAD.MOV.U32 R5, RZ, RZ, R27 ;  /* 0x000000ffff057224 */ /* 0x000fe200078e001b */
[----:B----4-:R-:W-:Y:S06]  /*c7c0*/  @!P0 BRA `(.L_x_137) ;  /* 0x0000000000288947 */ /* 0x010fec0003800000 */
[----:B------:R-:W4:Y:S02]  /*c7d0*/  LDC R4, c[0x0][0x8f4] ;  /* 0x00023d00ff047b82 */ /* 0x000f240000000800 */
[----:B----4-:R-:W-:-:S05]  /*c7e0*/  IADD3 R5, P0, R21, R4, RZ ;  /* 0x0000000415057210 */ /* 0x010fca0007f1e0ff */
[----:B------:R-:W-:-:S04]  /*c7f0*/  IMAD.X R27, RZ, RZ, R27, P0 ;  /* 0x000000ffff1b7224 */ /* 0x000fc800000e061b */
[----:B------:R-:W-:-:S04]  /*c800*/  IMAD.WIDE.U32 R6, R27, R14, RZ ;  /* 0x0000000e1b067225 */ /* 0x000fc800078e00ff */
[----:B------:R-:W-:-:S04]  /*c810*/  IMAD.WIDE.U32 R6, P0, R5, R15, R6 ;  /* 0x0000000f05067225 */ /* 0x000fc80007800006 */
[----:B------:R-:W-:Y:S01]  /*c820*/  IMAD.WIDE.U32 R4, R5, R14, RZ ;  /* 0x0000000e05047225 */ /* 0x000fe200078e00ff */
[----:B------:R-:W-:-:S04]  /*c830*/  MOV R4, R7 ;  /* 0x0000000700047202 */ /* 0x000fc80000000f00 */
[----:B------:R-:W-:Y:S01]  /*c840*/  IADD3 RZ, P1, R5, R6, RZ ;  /* 0x0000000605ff7210 */ /* 0x000fe20007f3e0ff */
[----:B------:R-:W-:-:S04]  /*c850*/  IMAD.X R5, RZ, RZ, RZ, P0 ;  /* 0x000000ffff057224 */ /* 0x000fc800000e06ff */
[----:B------:R-:W-:-:S08]  /*c860*/  IMAD.WIDE.U32.X R4, R27, R15, R4, P1 ;  /* 0x0000000f1b047225 */ /* 0x000fd000008e0404 */
.L_x_137:
[----:B------:R-:W-:Y:S01]  /*c870*/  SHF.R.U64 R25, R4, R25, R5 ;  /* 0x0000001904197219 */ /* 0x000fe20000001205 */
[----:B------:R-:W-:Y:S01]  /*c880*/  IMAD.MOV.U32 R6, RZ, RZ, R18 ;  /* 0x000000ffff067224 */ /* 0x000fe200078e0012 */
[----:B------:R-:W-:Y:S02]  /*c890*/  LOP3.LUT R4, R23, R12, RZ, 0xc0, !PT ;  /* 0x0000000c17047212 */ /* 0x000fe400078ec0ff */
[----:B------:R-:W-:Y:S01]  /*c8a0*/  LOP3.LUT R26, R26, R11, RZ, 0xc0, !PT ;  /* 0x0000000b1a1a7212 */ /* 0x000fe200078ec0ff */
[----:B------:R-:W-:Y:S02]  /*c8b0*/  IMAD.MOV R5, RZ, RZ, -R25 ;  /* 0x000000ffff057224 */ /* 0x000fe400078e0a19 */
[----:B------:R-:W-:Y:S02]  /*c8c0*/  IMAD R4, R9, R25, R4 ;  /* 0x0000001909047224 */ /* 0x000fe400078e0204 */
[----:B-1----:R-:W-:Y:S02]  /*c8d0*/  IMAD R21, R5, R24, R21 ;  /* 0x0000001805157224 */ /* 0x002fe400078e0215 */
[----:B---3--:R-:W-:-:S02]  /*c8e0*/  IMAD R13, R4, R22, R13 ;  /* 0x00000016040d7224 */ /* 0x008fc400078e020d */
[----:B--2---:R-:W-:Y:S02]  /*c8f0*/  IMAD R20, R21, R20, R26 ;  /* 0x0000001415147224 */ /* 0x004fe400078e021a */
[----:B------:R-:W-:-:S03]  /*c900*/  IMAD.MOV.U32 R4, RZ, RZ, 0x1 ;  /* 0x00000001ff047424 */ /* 0x000fc600078e00ff */
[----:B------:R-:W-:Y:S02]  /*c910*/  SEL R7, R20, R13, !P2 ;  /* 0x0000000d14077207 */ /* 0x000fe40005000000 */
[----:B------:R-:W-:-:S07]  /*c920*/  SEL R20, R13, R20, !P2 ;  /* 0x000000140d147207 */ /* 0x000fce0005000000 */
.L_x_135:
[----:B------:R-:W-:-:S13]  /*c930*/  LOP3.LUT P0, RZ, R4, 0xff, RZ, 0xc0, !PT ;  /* 0x000000ff04ff7812 */ /* 0x000fda000780c0ff */
[----:B------:R-:W-:Y:S05]  /*c940*/  @P0 BRA `(.L_x_138) ;  /* 0xfffffff000580947 */ /* 0x000fea000383ffff */
.L_x_106:
[----:B------:R-:W-:-:S13]  /*c950*/  ELECT P0, URZ, PT ;  /* 0x00000000003f782f */ /* 0x000fda0003800000 */
[----:B------:R-:W-:Y:S05]  /*c960*/  @!P0 BRA `(.L_x_10) ;  /* 0x0000001000848947 */ /* 0x000fea0003800000 */
[----:B------:R-:W-:-:S04]  /*c970*/  LOP3.LUT R19, R19, 0x2, RZ, 0xfc, !PT ;  /* 0x0000000213137812 */ /* 0x000fc800078efcff */
[----:B------:R-:W-:-:S13]  /*c980*/  ISETP.NE.AND P1, PT, R19, 0x3, PT ;  /* 0x000000031300780c */ /* 0x000fda0003f25270 */
[----:B------:R-:W-:Y:S05]  /*c990*/  @!P1 BRA `(.L_x_139) ;  /* 0x0000000000049947 */ /* 0x000fea0003800000 */
[----:B------:R-:W-:Y:S01]  /*c9a0*/  BPT.TRAP 0x1 ;  /* 0x000000040000795c */ /* 0x000fe20000300000 */
.L_x_139:
[----:B------:R-:W-:Y:S02]  /*c9b0*/  MOV R2, 0x400 ;  /* 0x0000040000027802 */ /* 0x000fe40000000f00 */
[----:B-1---5:R-:W-:Y:S02]  /*c9c0*/  MOV R3, UR36 ;  /* 0x0000002400037c02 */ /* 0x022fe40008000f00 */
[----:B------:R-:W-:Y:S02]  /*c9d0*/  SHF.L.U32 R0, R8, 0x1f, RZ ;  /* 0x0000001f08007819 */ /* 0x000fe400000006ff */
[----:B------:R-:W-:-:S04]  /*c9e0*/  LEA R3, R3, R2, 0x18 ;  /* 0x0000000203037211 */ /* 0x000fc800078ec0ff */
[----:B------:R-:W1:Y:S02]  /*c9f0*/  SYNCS.PHASECHK.TRANS64.TRYWAIT P0, [R3+URZ+0x80], R0 ;  /* 0x00008000030075a7 */ /* 0x000e64000800017f */
[----:B-1----:R-:W-:Y:S05]  /*ca00*/  @!P0 BRA `(.L_x_140) ;  /* 0x00000014005c8947 */ /* 0x002fea0003800000 */
.L_x_176:
[----:B------:R-:W-:Y:S05]  /*ca10*/  @!P1 BRA `(.L_x_141) ;  /* 0x0000000000049947 */ /* 0x000fea0003800000 */
[----:B------:R-:W-:Y:S01]  /*ca20*/  BPT.TRAP 0x1 ;  /* 0x000000040000795c */ /* 0x000fe20000300000 */
.L_x_141:
[----:B------:R-:W1:Y:S02]  /*ca30*/  SYNCS.PHASECHK.TRANS64.TRYWAIT P0, [R3+URZ+0x88], R0 ;  /* 0x00008800030075a7 */ /* 0x000e64000800017f */
[----:B-1----:R-:W-:Y:S05]  /*ca40*/  @!P0 BRA `(.L_x_142) ;  /* 0x0000001400608947 */ /* 0x002fea0003800000 */
.L_x_177:
[----:B------:R-:W-:Y:S05]  /*ca50*/  @!P1 BRA `(.L_x_143) ;  /* 0x0000000000049947 */ /* 0x000fea0003800000 */
[----:B------:R-:W-:Y:S01]  /*ca60*/  BPT.TRAP 0x1 ;  /* 0x000000040000795c */ /* 0x000fe20000300000 */
.L_x_143:
[----:B------:R-:W1:Y:S02]  /*ca70*/  SYNCS.PHASECHK.TRANS64.TRYWAIT P0, [R3+URZ+0x90], R0 ;  /* 0x00009000030075a7 */ /* 0x000e64000800017f */
[----:B-1----:R-:W-:Y:S05]  /*ca80*/  @!P0 BRA `(.L_x_144) ;  /* 0x0000001400648947 */ /* 0x002fea0003800000 */
.L_x_178:
[----:B------:R-:W-:Y:S05]  /*ca90*/  @!P1 BRA `(.L_x_145) ;  /* 0x0000000000049947 */ /* 0x000fea0003800000 */
[----:B------:R-:W-:Y:S01]  /*caa0*/  BPT.TRAP 0x1 ;  /* 0x000000040000795c */ /* 0x000fe20000300000 */
.L_x_145:
[----:B------:R-:W-:-:S07]  /*cab0*/  SHF.L.U32 R8, R8, 0x1f, RZ ;  /* 0x0000001f08087819 */ /* 0x000fce00000006ff */
.L_x_146:
[----:B------:R1:W1:Y:S02]  /*cac0*/  SYNCS.PHASECHK.TRANS64.TRYWAIT P0, [R3+URZ+0x98], R8 ;  /* 0x00009808030075a7 */ /* 0x000264000800017f */
[----:B-1----:R-:W-:Y:S05]  /*cad0*/  @!P0 NANOSLEEP.SYNCS 0x989680 ;  /* 0x009896800000895d */ /* 0x002fea0003900000 */
[----:B------:R-:W1:Y:S02]  /*cae0*/  @!P0 SYNCS.PHASECHK.TRANS64 P0, [R3+URZ+0x98], R8 ;  /* 0x00009808030085a7 */ /* 0x000e64000800007f */
[----:B-1----:R-:W-:Y:S05]  /*caf0*/  @P0 BRA `(.L_x_10) ;  /* 0x0000001000200947 */ /* 0x002fea0003800000 */
[----:B------:R-:W-:Y:S05]  /*cb00*/  BRA `(.L_x_146) ;  /* 0xfffffffc00ec7947 */ /* 0x000fea000383ffff */
.L_x_101:
[----:B------:R-:W-:Y:S01]  /*cb10*/  LOP3.LUT P0, RZ, R10, 0xff, RZ, 0xc0, !PT ;  /* 0x000000ff0aff7812 */ /* 0x000fe2000780c0ff */
[----:B------:R-:W-:Y:S02]  /*cb20*/  IMAD.MOV.U32 R0, RZ, RZ, 0x1 ;  /* 0x00000001ff007424 */ /* 0x000fe400078e00ff */
[----:B------:R-:W-:-:S10]  /*cb30*/  IMAD.MOV.U32 R12, RZ, RZ, RZ ;  /* 0x000000ffff0c7224 */ /* 0x000fd400078e00ff */
[----:B------:R-:W-:Y:S05]  /*cb40*/  @!P0 BRA `(.L_x_147) ;  /* 0x0000000c00108947 */ /* 0x000fea0003800000 */
[----:B------:R-:W1:Y:S01]  /*cb50*/  LDC R0, c[0x0][0x28c] ;  /* 0x0000a300ff007b82 */ /* 0x000e620000000800 */
[C---:B------:R-:W-:Y:S01]  /*cb60*/  LOP3.LUT P2, RZ, R18.reuse, 0x7f, RZ, 0xc0, !PT ;  /* 0x0000007f12ff7812 */ /* 0x040fe2000784c0ff */
[----:B------:R-:W-:Y:S01]  /*cb70*/  ULDC UR5, c[0x0][0x900] ;  /* 0x0002400000057ab9 */ /* 0x000fe20000000800 */
[----:B------:R-:W-:Y:S01]  /*cb80*/  LOP3.LUT P0, RZ, R18, 0x1f, RZ, 0xc0, !PT ;  /* 0x0000001f12ff7812 */ /* 0x000fe2000780c0ff */
[----:B------:R-:W-:Y:S01]  /*cb90*/  UMOV UR6, 0xffffffff ;  /* 0xffffffff00067882 */ /* 0x000fe20000000000 */
[----:B------:R-:W-:Y:S01]  /*cba0*/  BSSY B0, `(.L_x_147) ;  /* 0x00000be000007945 */ /* 0x000fe20003800000 */
[----:B------:R-:W-:Y:S01]  /*cbb0*/  USHF.L.U32 UR6, UR6, UR5, URZ ;  /* 0x0000000506067299 */ /* 0x000fe2000800063f */
[----:B------:R-:W-:Y:S01]  /*cbc0*/  MOV R13, 0x1 ;  /* 0x00000001000d7802 */ /* 0x000fe20000000f00 */
[----:B------:R-:W-:Y:S01]  /*cbd0*/  IMAD.MOV.U32 R12, RZ, RZ, RZ ;  /* 0x000000ffff0c7224 */ /* 0x000fe200078e00ff */
[----:B------:R-:W-:Y:S01]  /*cbe0*/  LOP3.LUT R11, R22, 0x2, RZ, 0xfc, !PT ;  /* 0x00000002160b7812 */ /* 0x000fe200078efcff */
[----:B------:R-:W-:Y:S01]  /*cbf0*/  ULDC UR4, c[0x0][0x8a8] ;  /* 0x00022a0000047ab9 */ /* 0x000fe20000000800 */
[----:B------:R-:W-:Y:S01]  /*cc00*/  PLOP3.LUT P0, PT, P0, P2, PT, 0x8a, 0x0 ;  /* 0x000000000000781c */ /* 0x000fe20000705172 */
[----:B------:R-:W-:Y:S01]  /*cc10*/  UMOV UR7, 0x1 ;  /* 0x0000000100077882 */ /* 0x000fe20000000000 */
[----:B------:R-:W-:-:S02]  /*cc20*/  UIADD3 UR15, UR4, -0x1, URZ ;  /* 0xffffffff040f7890 */ /* 0x000fc4000fffe03f */
[----:B------:R-:W-:Y:S02]  /*cc30*/  USHF.L.U32 UR17, UR7, UR5, URZ ;  /* 0x0000000507117299 */ /* 0x000fe4000800063f */
[----:B------:R-:W-:Y:S01]  /*cc40*/  ULOP3.LUT UR16, URZ, UR6, URZ, 0x33, !UPT ;  /* 0x000000063f107292 */ /* 0x000fe2000f8e333f */
[----:B------:R-:W-:Y:S01]  /*cc50*/  ULDC.64 UR20, c[0x0][0x198] ;  /* 0x0000660000147ab9 */ /* 0x000fe20000000a00 */
[----:B-1----:R-:W-:-:S05]  /*cc60*/  VIADD R0, R0, 0x3f ;  /* 0x0000003f00007836 */ /* 0x002fca0000000000 */
[----:B------:R-:W-:-:S04]  /*cc70*/  SHF.R.S32.HI R3, RZ, 0x1f, R0 ;  /* 0x0000001fff037819 */ /* 0x000fc80000011400 */
[----:B------:R-:W-:Y:S01]  /*cc80*/  LEA.HI R3, R3, R0, RZ, 0x6 ;  /* 0x0000000003037211 */ /* 0x000fe200078f30ff */
[----:B------:R-:W-:-:S03]  /*cc90*/  IMAD.MOV.U32 R0, RZ, RZ, 0x1 ;  /* 0x00000001ff007424 */ /* 0x000fc600078e00ff */
[----:B------:R-:W-:-:S05]  /*cca0*/  SHF.R.S32.HI R3, RZ, 0x6, R3 ;  /* 0x00000006ff037819 */ /* 0x000fca0000011403 */
[----:B------:R-:W-:-:S07]  /*ccb0*/  VIADD R10, R3, 0x1 ;  /* 0x00000001030a7836 */ /* 0x000fce0000000000 */
.L_x_159:
[----:B------:R-:W-:-:S03]  /*ccc0*/  UMOV UR4, 0xffffffff ;  /* 0xffffffff00047882 */ /* 0x000fc60000000000 */
[----:B------:R-:W-:Y:S05]  /*ccd0*/  BRA.DIV UR4, `(.L_x_148) ;  /* 0x0000001204e47947 */ /* 0x000fea000b800000 */
[----:B------:R-:W-:-:S13]  /*cce0*/  ELECT P6, URZ, PT ;  /* 0x00000000003f782f */ /* 0x000fda00038c0000 */
.L_x_181:
[----:B------:R-:W1:Y:S01]  /*ccf0*/  LDC R4, c[0x0][0x28c] ;  /* 0x0000a300ff047b82 */ /* 0x000e620000000800 */
[----:B------:R-:W-:Y:S01]  /*cd00*/  BSSY B1, `(.L_x_149) ;  /* 0x0000035000017945 */ /* 0x000fe20003800000 */
[----:B-1----:R-:W-:-:S13]  /*cd10*/  ISETP.LT.OR P6, PT, R4, 0x1, !P6 ;  /* 0x000000010400780c */ /* 0x002fda00077c1670 */
[----:B------:R-:W-:Y:S05]  /*cd20*/  @P6 BRA `(.L_x_150) ;  /* 0x0000000000c86947 */ /* 0x000fea0003800000 */
[----:B------:R-:W-:Y:S01]  /*cd30*/  SHF.L.U32 R14, R7, 0x7, RZ ;  /* 0x00000007070e7819 */ /* 0x000fe200000006ff */
[----:B------:R-:W-:Y:S01]  /*cd40*/  IMAD.SHL.U32 R20, R20, 0x80, RZ ;  /* 0x0000008014147824 */ /* 0x000fe200078e00ff */
[----:B------:R-:W-:Y:S01]  /*cd50*/  MOV R5, R0 ;  /* 0x0000000000057202 */ /* 0x000fe20000000f00 */
[----:B------:R-:W-:Y:S02]  /*cd60*/  IMAD.MOV.U32 R19, RZ, RZ, RZ ;  /* 0x000000ffff137224 */ /* 0x000fe400078e00ff */
[----:B------:R-:W-:Y:S02]  /*cd70*/  IMAD.MOV.U32 R4, RZ, RZ, R10 ;  /* 0x000000ffff047224 */ /* 0x000fe400078e000a */
[----:B------:R-:W-:-:S07]  /*cd80*/  IMAD.MOV.U32 R7, RZ, RZ, R12 ;  /* 0x000000ffff077224 */ /* 0x000fce00078e000c */
.L_x_154:
[----:B------:R-:W1:Y:S01]  /*cd90*/  S2R R9, SR_CgaCtaId ;  /* 0x0000000000097919 */ /* 0x000e620000008800 */
[----:B------:R-:W-:-:S04]  /*cda0*/  MOV R8, 0x400 ;  /* 0x0000040000087802 */ /* 0x000fc80000000f00 */
[----:B-1----:R-:W-:Y:S02]  /*cdb0*/  LEA R18, R9, R8, 0x18 ;  /* 0x0000000809127211 */ /* 0x002fe400078ec0ff */
[----:B------:R-:W-:Y:S01]  /*cdc0*/  SHF.L.U32 R8, R5, 0x1f, RZ ;  /* 0x0000001f05087819 */ /* 0x000fe200000006ff */
[----:B------:R-:W1:Y:S02]  /*cdd0*/  @!P2 LDC R9, c[0x0][0x500] ;  /* 0x00014000ff09ab82 */ /* 0x000e640000000800 */
[----:B------:R-:W-:-:S04]  /*cde0*/  IMAD R15, R7, 0x8, R18 ;  /* 0x00000008070f7824 */ /* 0x000fc800078e0212 */
[----:B------:R-:W2:Y:S02]  /*cdf0*/  SYNCS.PHASECHK.TRANS64.TRYWAIT P1, [R15+URZ+0x30], R8 ;  /* 0x000030080f0075a7 */ /* 0x000ea4000802017f */
[----:B--2---:R-:W-:Y:S05]  /*ce00*/  @!P1 BRA `(.L_x_151) ;  /* 0x0000001000b89947 */ /* 0x004fea0003800000 */
.L_x_182:
[----:B--2---:R-:W-:Y:S01]  /*ce10*/  PRMT R8, R11, 0x9910, RZ ;  /* 0x000099100b087816 */ /* 0x004fe200000000ff */
[----:B-1----:R1:W-:Y:S03]  /*ce20*/  @!P2 SYNCS.ARRIVE.TRANS64 RZ, [R15+URZ], R9 ;  /* 0x000000090fffa9a7 */ /* 0x0023e6000800003f */
[----:B------:R-:W-:-:S13]  /*ce30*/  ISETP.NE.AND P1, PT, R8, 0x2, PT ;  /* 0x000000020800780c */ /* 0x000fda0003f25270 */
[----:B-1----:R-:W-:Y:S05]  /*ce40*/  @P1 BRA `(.L_x_152) ;  /* 0x0000000000041947 */ /* 0x002fea0003800000 */
[----:B------:R-:W-:Y:S01]  /*ce50*/  BPT.TRAP 0x1 ;  /* 0x000000040000795c */ /* 0x000fe20000300000 */
.L_x_152:
[----:B------:R-:W-:Y:S05]  /*ce60*/  @P0 BRA `(.L_x_153) ;  /* 0x0000000000040947 */ /* 0x000fea0003800000 */
[----:B------:R-:W-:Y:S01]  /*ce70*/  BPT.TRAP 0x1 ;  /* 0x000000040000795c */ /* 0x000fe20000300000 */
.L_x_153:
[----:B------:R-:W-:Y:S01]  /*ce80*/  IMAD R18, R7, 0x4000, R18 ;  /* 0x0000400007127824 */ /* 0x000fe200078e0212 */
[----:B------:R-:W-:Y:S01]  /*ce90*/  R2UR UR9, R15 ;  /* 0x000000000f0972ca */ /* 0x000fe200000e0000 */
[----:B------:R-:W-:Y:S01]  /*cea0*/  VIADD R4, R4, 0xffffffff ;  /* 0xffffffff04047836 */ /* 0x000fe20000000000 */
[----:B------:R-:W-:Y:S01]  /*ceb0*/  UIADD3 UR4, UP0, UR20, 0xf0, URZ ;  /* 0x000000f014047890 */ /* 0x000fe2000ff1e03f */
[----:B------:R-:W-:Y:S01]  /*cec0*/  R2UR UR11, R20 ;  /* 0x00000000140b72ca */ /* 0x000fe200000e0000 */
[----:B------:R-:W-:Y:S01]  /*ced0*/  UIADD3 UR22, UP1, UR20, 0x1f0, URZ ;  /* 0x000001f014167890 */ /* 0x000fe2000ff3e03f */
[----:B------:R-:W-:Y:S01]  /*cee0*/  R2UR UR8, R18 ;  /* 0x00000000120872ca */ /* 0x000fe200000e0000 */
[----:B------:R-:W-:Y:S01]  /*cef0*/  UIADD3.X UR5, URZ, UR21, URZ, UP0, !UPT ;  /* 0x000000153f057290 */ /* 0x000fe200087fe43f */
[C---:B------:R-:W-:Y:S01]  /*cf00*/  R2UR UR10, R19.reuse ;  /* 0x00000000130a72ca */ /* 0x040fe200000e0000 */
[----:B------:R-:W-:Y:S01]  /*cf10*/  UIADD3.X UR23, URZ, UR21, URZ, UP1, !UPT ;  /* 0x000000153f177290 */ /* 0x000fe20008ffe43f */
[----:B------:R-:W-:Y:S01]  /*cf20*/  R2UR UR12, R6 ;  /* 0x00000000060c72ca */ /* 0x000fe200000e0000 */
[----:B------:R-:W-:Y:S01]  /*cf30*/  UMOV UR6, 0x0 ;  /* 0x0000000000067882 */ /* 0x000fe20000000000 */
[----:B------:R-:W-:Y:S01]  /*cf40*/  R2UR UR18, R14 ;  /* 0x000000000e1272ca */ /* 0x000fe200000e0000 */
[----:B------:R-:W-:Y:S01]  /*cf50*/  UMOV UR7, 0x10000000 ;  /* 0x1000000000077882 */ /* 0x000fe20000000000 */
[----:B------:R-:W-:Y:S01]  /*cf60*/  ISETP.GT.AND P3, PT, R4, 0x1, PT ;  /* 0x000000010400780c */ /* 0x000fe20003f64270 */
[----:B------:R-:W-:Y:S01]  /*cf70*/  VIADD R19, R19, 0x40 ;  /* 0x0000004013137836 */ /* 0x000fe20000000000 */
[----:B------:R-:W-:-:S03]  /*cf80*/  IADD3 R7, R7, 0x1, RZ ;  /* 0x0000000107077810 */ /* 0x000fc60007ffe0ff */
[----:B------:R-:W-:Y:S01]  /*cf90*/  UIADD3 UR13, UR8, 0x8400, URZ ;  /* 0x00008400080d7890 */ /* 0x000fe2000fffe03f */
[----:B------:R-:W-:Y:S01]  /*cfa0*/  ISETP.NE.AND P1, PT, R7, 0x6, PT ;  /* 0x000000060700780c */ /* 0x000fe20003f25270 */
[----:B------:R-:W-:-:S03]  /*cfb0*/  UIADD3 UR14, UR8, 0x20400, URZ ;  /* 0x00020400080e7890 */ /* 0x000fc6000fffe03f */
[----:B------:R-:W-:Y:S02]  /*cfc0*/  SEL R8, RZ, 0x1, P1 ;  /* 0x00000001ff087807 */ /* 0x000fe40000800000 */
[----:B------:R-:W-:Y:S01]  /*cfd0*/  UMOV UR8, UR13 ;  /* 0x0000000d00087c82 */ /* 0x000fe20008000000 */
[----:B------:R-:W-:Y:S01]  /*cfe0*/  SEL R7, R7, RZ, P1 ;  /* 0x000000ff07077207 */ /* 0x000fe20000800000 */
[----:B------:R1:W-:Y:S01]  /*cff0*/  UTMALDG.3D [UR8], [UR4], desc[UR6] ;  /* 0x00000608040075b4 */ /* 0x0003e20008011000 */
[----:B------:R-:W-:Y:S01]  /*d000*/  LOP3.LUT R5, R5, R8, RZ, 0x3c, !PT ;  /* 0x0000000805057212 */ /* 0x000fe200078e3cff */
[----:B-1----:R-:W-:Y:S01]  /*d010*/  UMOV UR8, UR14 ;  /* 0x0000000e00087c82 */ /* 0x002fe20008000000 */
[----:B------:R-:W-:Y:S02]  /*d020*/  UMOV UR11, UR18 ;  /* 0x00000012000b7c82 */ /* 0x000fe40008000000 */
[----:B------:R1:W-:Y:S02]  /*d030*/  UTMALDG.3D [UR8], [UR22], desc[UR6] ;  /* 0x00000608160075b4 */ /* 0x0003e40008011000 */
[----:B-1----:R-:W-:Y:S05]  /*d040*/  @P3 BRA `(.L_x_154) ;  /* 0xfffffffc00503947 */ /* 0x002fea000383ffff */
.L_x_150:
[----:B------:R-:W-:Y:S05]  /*d050*/  BSYNC B1 ;  /* 0x0000000000017941 */ /* 0x000fea0003800000 */
.L_x_149:
[----:B------:R-:W-:Y:S01]  /*d060*/  LOP3.LUT P3, RZ, R13, 0xff, RZ, 0xc0, !PT ;  /* 0x000000ff0dff7812 */ /* 0x000fe2000786c0ff */
[----:B------:R-:W-:Y:S01]  /*d070*/  IMAD.IADD R12, R3, 0x1, R12 ;  /* 0x00000001030c7824 */ /* 0x000fe200078e020c */
[----:B------:R-:W-:Y:S01]  /*d080*/  IADD3 R16, P4, R16, UR38, RZ ;  /* 0x0000002610107c10 */ /* 0x000fe2000ff9e0ff */
[----:B------:R-:W-:Y:S01]  /*d090*/  ULDC.64 UR4, c[0x0][0x8f8] ;  /* 0x00023e0000047ab9 */ /* 0x000fe20000000a00 */
[----:B------:R-:W-:Y:S01]  /*d0a0*/  BSSY B1, `(.L_x_155) ;  /* 0x000006b000017945 */ /* 0x000fe20003800000 */
[----:B------:R-:W-:Y:S02]  /*d0b0*/  MOV R20, 0xffffffff ;  /* 0xffffffff00147802 */ /* 0x000fe40000000f00 */
[----:B------:R-:W-:Y:S02]  /*d0c0*/  ISETP.GT.U32.AND P1, PT, R12, 0x5, PT ;  /* 0x000000050c00780c */ /* 0x000fe40003f24070 */
[----:B------:R-:W-:Y:S02]  /*d0d0*/  IADD3.X R17, R17, UR37, RZ, P4, !PT ;  /* 0x0000002511117c10 */ /* 0x000fe4000a7fe4ff */
[----:B------:R-:W-:-:S02]  /*d0e0*/  ISETP.LT.U32.AND P1, PT, R3, 0x6, P1 ;  /* 0x000000060300780c */ /* 0x000fc40000f21070 */
[----:B------:R-:W1:Y:S01]  /*d0f0*/  @P3 S2R R5, SR_CgaCtaId ;  /* 0x0000000000053919 */ /* 0x000e620000008800 */
[----:B------:R-:W-:Y:S02]  /*d100*/  @P3 MOV R4, 0x400 ;  /* 0x0000040000043802 */ /* 0x000fe40000000f00 */
[----:B------:R-:W-:Y:S02]  /*d110*/  PRMT R13, RZ, 0x7610, R13 ;  /* 0x00007610ff0d7816 */ /* 0x000fe4000000000d */
[----:B-1----:R-:W-:Y:S01]  /*d120*/  @P3 LEA R6, R5, R4, 0x18 ;  /* 0x0000000405063211 */ /* 0x002fe200078ec0ff */
[----:B------:R-:W-:-:S03]  /*d130*/  IMAD.WIDE.U32 R4, R12, -0x55555555, RZ ;  /* 0xaaaaaaab0c047825 */ /* 0x000fc600078e00ff */
[----:B------:R1:W-:Y:S01]  /*d140*/  @P3 SYNCS.ARRIVE.TRANS64.A1T0 RZ, [R6+URZ+0xa8], RZ ;  /* 0x0000a8ff06ff39a7 */ /* 0x0003e2000810003f */
[----:B------:R-:W-:Y:S02]  /*d150*/  ISETP.GE.U32.AND P3, PT, R3, 0x6, PT ;  /* 0x000000060300780c */ /* 0x000fe40003f66070 */
[----:B------:R-:W-:Y:S02]  /*d160*/  SHF.R.U32.HI R7, RZ, 0x2, R5 ;  /* 0x00000002ff077819 */ /* 0x000fe40000011605 */
[----:B------:R-:W-:Y:S02]  /*d170*/  SEL R5, RZ, 0x1, !P1 ;  /* 0x00000001ff057807 */ /* 0x000fe40004800000 */
[----:B------:R-:W-:Y:S01]  /*d180*/  ISETP.GE.U32.AND P1, PT, R16, UR4, PT ;  /* 0x0000000410007c0c */ /* 0x000fe2000bf26070 */
[----:B------:R-:W-:Y:S01]  /*d190*/  IMAD R12, R7, -0x6, R12 ;  /* 0xfffffffa070c7824 */ /* 0x000fe200078e020c */
[----:B------:R-:W-:Y:S01]  /*d1a0*/  LOP3.LUT R0, R0, R5, RZ, 0x3c, !PT ;  /* 0x0000000500007212 */ /* 0x000fe200078e3cff */
[----:B-1----:R-:W-:Y:S01]  /*d1b0*/  IMAD.MOV.U32 R6, RZ, RZ, -0x1 ;  /* 0xffffffffff067424 */ /* 0x002fe200078e00ff */
[----:B------:R-:W-:-:S02]  /*d1c0*/  ISETP.GE.U32.AND.EX P1, PT, R17, UR5, PT, P1 ;  /* 0x0000000511007c0c */ /* 0x000fc4000bf26110 */
[----:B------:R-:W-:Y:S02]  /*d1d0*/  PRMT R4, RZ, 0x7610, R4 ;  /* 0x00007610ff047816 */ /* 0x000fe40000000004 */
[----:B------:R-:W-:Y:S01]  /*d1e0*/  @P3 LOP3.LUT R0, R0, 0x1, R7, 0x78, !PT ;  /* 0x0000000100003812 */ /* 0x000fe200078e7807 */
[----:B------:R-:W-:-:S08]  /*d1f0*/  IMAD.MOV.U32 R7, RZ, RZ, -0x1 ;  /* 0xffffffffff077424 */ /* 0x000fd000078e00ff */
[----:B------:R-:W-:Y:S05]  /*d200*/  @P1 BRA `(.L_x_156) ;  /* 0x0000000400501947 */ /* 0x000fea0003800000 */
[----:B------:R-:W-:Y:S01]  /*d210*/  ULDC.64 UR4, c[0x0][0x8d0] ;  /* 0x0002340000047ab9 */ /* 0x000fe20000000a00 */
[----:B------:R-:W1:Y:S01]  /*d220*/  S2R R15, SR_CTAID.X ;  /* 0x00000000000f7919 */ /* 0x000e620000002500 */
[----:B------:R-:W-:Y:S01]  /*d230*/  ISETP.NE.U32.AND P1, PT, RZ, UR4, PT ;  /* 0x00000004ff007c0c */ /* 0x000fe2000bf25070 */
[----:B------:R-:W-:Y:S01]  /*d240*/  ULDC UR7, c[0x0][0x8d8] ;  /* 0x0002360000077ab9 */ /* 0x000fe20000000800 */
[----:B------:R-:W-:Y:S01]  /*d250*/  IMAD.MOV.U32 R4, RZ, RZ, R16 ;  /* 0x000000ffff047224 */ /* 0x000fe200078e0010 */
[----:B------:R-:W2:Y:S01]  /*d260*/  S2R R14, SR_CTAID.Y ;  /* 0x00000000000e7919 */ /* 0x000ea20000002600 */
[----:B------:R-:W-:Y:S02]  /*d270*/  ISETP.NE.AND.EX P1, PT, RZ, UR5, PT, P1 ;  /* 0x00000005ff007c0c */ /* 0x000fe4000bf25310 */
[----:B------:R-:W-:-:S11]  /*d280*/  MOV R5, R17 ;  /* 0x0000001100057202 */ /* 0x000fd60000000f00 */
[----:B------:R-:W-:Y:S05]  /*d290*/  @!P1 BRA `(.L_x_157) ;  /* 0x0000000000289947 */ /* 0x000fea0003800000 */
[----:B------:R-:W-:Y:S02]  /*d2a0*/  ULDC UR6, c[0x0][0x8dc] ;  /* 0x0002370000067ab9 */ /* 0x000fe40000000800 */
[----:B------:R-:W-:-:S05]  /*d2b0*/  IADD3 R9, P1, R16, UR6, RZ ;  /* 0x0000000610097c10 */ /* 0x000fca000ff3e0ff */
[----:B------:R-:W-:-:S04]  /*d2c0*/  IMAD.X R19, RZ, RZ, R17, P1 ;  /* 0x000000ffff137224 */ /* 0x000fc800008e0611 */
[----:B------:R-:W-:-:S04]  /*d2d0*/  IMAD.WIDE.U32 R6, R19, UR4, RZ ;  /* 0x0000000413067c25 */ /* 0x000fc8000f8e00ff */
[----:B------:R-:W-:-:S04]  /*d2e0*/  IMAD.WIDE.U32 R6, P1, R9, UR5, R6 ;  /* 0x0000000509067c25 */ /* 0x000fc8000f820006 */
[----:B------:R-:W-:-:S04]  /*d2f0*/  IMAD.WIDE.U32 R8, R9, UR4, RZ ;  /* 0x0000000409087c25 */ /* 0x000fc8000f8e00ff */
[----:B------:R-:W-:Y:S01]  /*d300*/  IMAD.X R5, RZ, RZ, RZ, P1 ;  /* 0x000000ffff057224 */ /* 0x000fe200008e06ff */
[----:B------:R-:W-:Y:S01]  /*d310*/  IADD3 RZ, P1, R9, R6, RZ ;  /* 0x0000000609ff7210 */ /* 0x000fe20007f3e0ff */
[----:B------:R-:W-:-:S04]  /*d320*/  IMAD.MOV.U32 R4, RZ, RZ, R7 ;  /* 0x000000ffff047224 */ /* 0x000fc800078e0007 */
[----:B------:R-:W-:-:S08]  /*d330*/  IMAD.WIDE.U32.X R4, R19, UR5, R4, P1 ;  /* 0x0000000513047c25 */ /* 0x000fd000088e0404 */
.L_x_157:
[--C-:B------:R-:W-:Y:S01]  /*d340*/  SHF.R.U64 R8, R4, UR7, R5.reuse ;  /* 0x0000000704087c19 */ /* 0x100fe20008001205 */
[----:B------:R-:W-:Y:S01]  /*d350*/  ULDC.64 UR4, c[0x0][0x8c8] ;  /* 0x0002320000047ab9 */ /* 0x000fe20000000a00 */
[----:B------:R-:W-:Y:S01]  /*d360*/  SHF.R.U32.HI R4, RZ, UR7, R5 ;  /* 0x00000007ff047c19 */ /* 0x000fe20008011605 */
[----:B------:R-:W3:Y:S01]  /*d370*/  LDC R24, c[0x0][0x144] ;  /* 0x00005100ff187b82 */ /* 0x000ee20000000800 */
[----:B------:R-:W-:Y:S01]  /*d380*/  IADD3 R7, P1, RZ, -R8, RZ ;  /* 0x80000008ff077210 */ /* 0x000fe20007f3e0ff */
[----:B------:R-:W-:Y:S01]  /*d390*/  ULDC.64 UR8, c[0x0][0x8e8] ;  /* 0x00023a0000087ab9 */ /* 0x000fe20000000a00 */
[----:B-1----:R-:W-:Y:S01]  /*d3a0*/  I2FP.F32.U32 R9, R15 ;  /* 0x0000000f00097245 */ /* 0x002fe20000201000 */
[----:B------:R-:W-:Y:S01]  /*d3b0*/  ULDC UR6, c[0x0][0x8b0] ;  /* 0x00022c0000067ab9 */ /* 0x000fe20000000800 */
[----:B------:R-:W-:Y:S02]  /*d3c0*/  IADD3.X R4, RZ, ~R4, RZ, P1, !PT ;  /* 0x80000004ff047210 */ /* 0x000fe40000ffe4ff */
[----:B------:R-:W-:Y:S01]  /*d3d0*/  ISETP.NE.U32.AND P1, PT, RZ, UR8, PT ;  /* 0x00000008ff007c0c */ /* 0x000fe2000bf25070 */
[----:B------:R-:W1:Y:S02]  /*d3e0*/  LDC R19, c[0x0][0x148] ;  /* 0x00005200ff137b82 */ /* 0x000e640000000800 */
[----:B------:R-:W-:Y:S01]  /*d3f0*/  IMAD R6, R4, UR4, RZ ;  /* 0x0000000404067c24 */ /* 0x000fe2000f8e02ff */
[----:B------:R-:W-:Y:S01]  /*d400*/  ISETP.NE.AND.EX P1, PT, RZ, UR9, PT, P1 ;  /* 0x00000009ff007c0c */ /* 0x000fe2000bf25310 */
[----:B------:R-:W-:Y:S01]  /*d410*/  IMAD.WIDE.U32 R4, R7, UR4, R16 ;  /* 0x0000000407047c25 */ /* 0x000fe2000f8e0010 */
[----:B------:R-:W-:-:S03]  /*d420*/  ULDC UR4, c[0x0][0x150] ;  /* 0x0000540000047ab9 */ /* 0x000fc60000000800 */
[----:B------:R-:W-:Y:S02]  /*d430*/  IMAD R7, R7, UR5, R6 ;  /* 0x0000000507077c24 */ /* 0x000fe4000f8e0206 */
[----:B------:R-:W-:Y:S01]  /*d440*/  FMUL R6, R9, UR4 ;  /* 0x0000000409067c20 */ /* 0x000fe20008400000 */
[----:B------:R-:W-:Y:S01]  /*d450*/  ULDC UR4, c[0x0][0x8c0] ;  /* 0x0002300000047ab9 */ /* 0x000fe20000000800 */
[----:B------:R-:W-:Y:S01]  /*d460*/  ULDC UR5, c[0x0][0x154] ;  /* 0x0000550000057ab9 */ /* 0x000fe20000000800 */
[----:B------:R-:W-:-:S03]  /*d470*/  IMAD.IADD R5, R5, 0x1, R7 ;  /* 0x0000000105057824 */ /* 0x000fc600078e0207 */
[----:B------:R-:W4:Y:S02]  /*d480*/  F2I.U32.TRUNC.NTZ R6, R6 ;  /* 0x0000000600067305 */ /* 0x000f24000020f000 */
[----:B------:R-:W-:Y:S02]  /*d490*/  SHF.R.U64 R9, R4, UR4, R5 ;  /* 0x0000000404097c19 */ /* 0x000fe40008001205 */
[----:B--2---:R-:W-:-:S05]  /*d4a0*/  I2FP.F32.U32 R4, R14 ;  /* 0x0000000e00047245 */ /* 0x004fca0000201000 */
[----:B------:R-:W-:Y:S01]  /*d4b0*/  FMUL R21, R4, UR5 ;  /* 0x0000000504157c20 */ /* 0x000fe20008400000 */
[----:B------:R-:W-:Y:S01]  /*d4c0*/  SHF.R.U32.HI R4, RZ, UR4, R5 ;  /* 0x00000004ff047c19 */ /* 0x000fe20008011605 */
[----:B------:R-:W-:-:S03]  /*d4d0*/  ULDC UR4, c[0x0][0x900] ;  /* 0x0002400000047ab9 */ /* 0x000fc60000000800 */
[--C-:B------:R-:W-:Y:S01]  /*d4e0*/  SHF.R.U64 R20, R9, UR6, R4.reuse ;  /* 0x0000000609147c19 */ /* 0x100fe20008001204 */
[----:B------:R-:W2:Y:S01]  /*d4f0*/  F2I.U32.TRUNC.NTZ R21, R21 ;  /* 0x0000001500157305 */ /* 0x000ea2000020f000 */
[----:B------:R-:W-:Y:S01]  /*d500*/  SHF.R.U32.HI R5, RZ, UR6, R4 ;  /* 0x00000006ff057c19 */ /* 0x000fe20008011604 */
[----:B----4-:R-:W-:-:S03]  /*d510*/  IMAD.MOV R6, RZ, RZ, -R6 ;  /* 0x000000ffff067224 */ /* 0x010fc600078e0a06 */
[----:B------:R-:W-:Y:S01]  /*d520*/  SHF.R.U64 R18, R20, UR4, R5 ;  /* 0x0000000414127c19 */ /* 0x000fe20008001205 */
[----:B---3--:R-:W-:Y:S01]  /*d530*/  IMAD R15, R24, R6, R15 ;  /* 0x00000006180f7224 */ /* 0x008fe200078e020f */
[----:B------:R-:W-:-:S03]  /*d540*/  SHF.R.U32.HI R23, RZ, UR4, R5 ;  /* 0x00000004ff177c19 */ /* 0x000fc60008011605 */
[----:B------:R-:W-:Y:S01]  /*d550*/  IMAD.MOV.U32 R4, RZ, RZ, R18 ;  /* 0x000000ffff047224 */ /* 0x000fe200078e0012 */
[----:B------:R-:W-:Y:S01]  /*d560*/  MOV R5, R23 ;  /* 0x0000001700057202 */ /* 0x000fe20000000f00 */
[----:B--2---:R-:W-:Y:S06]  /*d570*/  @!P1 BRA `(.L_x_158) ;  /* 0x0000000000289947 */ /* 0x004fec0003800000 */
[----:B------:R-:W-:Y:S02]  /*d580*/  ULDC UR4, c[0x0][0x8f4] ;  /* 0x00023d0000047ab9 */ /* 0x000fe40000000800 */
[----:B------:R-:W-:-:S05]  /*d590*/  IADD3 R5, P1, R18, UR4, RZ ;  /* 0x0000000412057c10 */ /* 0x000fca000ff3e0ff */
[----:B------:R-:W-:-:S04]  /*d5a0*/  IMAD.X R23, RZ, RZ, R23, P1 ;  /* 0x000000ffff177224 */ /* 0x000fc800008e0617 */
[----:B------:R-:W-:-:S04]  /*d5b0*/  IMAD.WIDE.U32 R6, R23, UR8, RZ ;  /* 0x0000000817067c25 */ /* 0x000fc8000f8e00ff */
[----:B------:R-:W-:-:S04]  /*d5c0*/  IMAD.WIDE.U32 R6, P1, R5, UR9, R6 ;  /* 0x0000000905067c25 */ /* 0x000fc8000f820006 */
[----:B------:R-:W-:-:S04]  /*d5d0*/  IMAD.WIDE.U32 R4, R5, UR8, RZ ;  /* 0x0000000805047c25 */ /* 0x000fc8000f8e00ff */
[----:B------:R-:W-:Y:S01]  /*d5e0*/  IMAD.MOV.U32 R4, RZ, RZ, R7 ;  /* 0x000000ffff047224 */ /* 0x000fe200078e0007 */
[----:B------:R-:W-:Y:S01]  /*d5f0*/  IADD3 RZ, P3, R5, R6, RZ ;  /* 0x0000000605ff7210 */ /* 0x000fe20007f7e0ff */
[----:B------:R-:W-:-:S04]  /*d600*/  IMAD.X R5, RZ, RZ, RZ, P1 ;  /* 0x000000ffff057224 */ /* 0x000fc800008e06ff */
[----:B------:R-:W-:-:S08]  /*d610*/  IMAD.WIDE.U32.X R4, R23, UR9, R4, P3 ;  /* 0x0000000917047c25 */ /* 0x000fd000098e0404 */
.L_x_158:
[----:B------:R-:W-:Y:S01]  /*d620*/  ISETP.NE.AND P1, PT, R2, 0x1, PT ;  /* 0x000000010200780c */ /* 0x000fe20003f25270 */
[----:B------:R-:W-:Y:S01]  /*d630*/  ULDC UR4, c[0x0][0x8f0] ;  /* 0x00023c0000047ab9 */ /* 0x000fe20000000800 */
[----:B------:R-:W-:Y:S01]  /*d640*/  IADD3 R21, -R21, RZ, RZ ;  /* 0x000000ff15157210 */ /* 0x000fe20007ffe1ff */
[----:B------:R-:W-:Y:S01]  /*d650*/  ULDC UR5, c[0x0][0x8b8] ;  /* 0x00022e0000057ab9 */ /* 0x000fe20000000800 */
[----:B------:R-:W-:Y:S01]  /*d660*/  SHF.R.U64 R5, R4, UR4, R5 ;  /* 0x0000000404057c19 */ /* 0x000fe20008001205 */
[----:B------:R-:W-:Y:S01]  /*d670*/  ULDC UR4, c[0x0][0x8e0] ;  /* 0x0002380000047ab9 */ /* 0x000fe20000000800 */
[----:B------:R-:W-:Y:S01]  /*d680*/  LOP3.LUT R20, R20, UR16, RZ, 0xc0, !PT ;  /* 0x0000001014147c12 */ /* 0x000fe2000f8ec0ff */
[----:B------:R-:W-:Y:S01]  /*d690*/  IMAD.MOV.U32 R4, RZ, RZ, 0x1 ;  /* 0x00000001ff047424 */ /* 0x000fe200078e00ff */
[----:B------:R-:W-:Y:S01]  /*d6a0*/  LOP3.LUT R9, R9, UR15, RZ, 0xc0, !PT ;  /* 0x0000000f09097c12 */ /* 0x000fe2000f8ec0ff */
[----:B------:R-:W-:Y:S02]  /*d6b0*/  IMAD.MOV R7, RZ, RZ, -R5 ;  /* 0x000000ffff077224 */ /* 0x000fe400078e0a05 */
[----:B------:R-:W-:-:S02]  /*d6c0*/  IMAD R20, R5, UR17, R20 ;  /* 0x0000001105147c24 */ /* 0x000fc4000f8e0214 */
[----:B-1----:R-:W-:Y:S02]  /*d6d0*/  @P1 IMAD R15, R19, R21, R14 ;  /* 0x00000015130f1224 */ /* 0x002fe400078e020e */
[----:B------:R-:W-:Y:S01]  /*d6e0*/  IMAD R18, R7, UR4, R18 ;  /* 0x0000000407127c24 */ /* 0x000fe2000f8e0212 */
[----:B------:R-:W-:Y:S01]  /*d6f0*/  ULDC UR4, c[0x0][0x8a8] ;  /* 0x00022a0000047ab9 */ /* 0x000fe20000000800 */
[----:B------:R-:W-:Y:S02]  /*d700*/  IMAD R15, R20, UR5, R15 ;  /* 0x00000005140f7c24 */ /* 0x000fe4000f8e020f */
[----:B------:R-:W-:Y:S02]  /*d710*/  IMAD R18, R18, UR4, R9 ;  /* 0x0000000412127c24 */ /* 0x000fe4000f8e0209 */
[----:B------:R-:W-:-:S03]  /*d720*/  IMAD.MOV.U32 R6, RZ, RZ, R8 ;  /* 0x000000ffff067224 */ /* 0x000fc600078e0008 */
[----:B------:R-:W-:Y:S02]  /*d730*/  SEL R7, R18, R15, !P1 ;  /* 0x0000000f12077207 */ /* 0x000fe40004800000 */
[----:B------:R-:W-:-:S07]  /*d740*/  SEL R20, R15, R18, !P1 ;  /* 0x000000120f147207 */ /* 0x000fce0004800000 */
.L_x_156:
[----:B------:R-:W-:Y:S05]  /*d750*/  BSYNC B1 ;  /* 0x0000000000017941 */ /* 0x000fea0003800000 */
.L_x_155:
[----:B------:R-:W-:-:S13]  /*d760*/  LOP3.LUT P1, RZ, R4, 0xff, RZ, 0xc0, !PT ;  /* 0x000000ff04ff7812 */ /* 0x000fda000782c0ff */
[----:B------:R-:W-:Y:S05]  /*d770*/  @P1 BRA `(.L_x_159) ;  /* 0xfffffff400501947 */ /* 0x000fea000383ffff */
[----:B------:R-:W-:Y:S05]  /*d780*/  BSYNC B0 ;  /* 0x0000000000007941 */ /* 0x000fea0003800000 */
.L_x_147:
[----:B------:R-:W-:-:S03]  /*d790*/  UMOV UR4, 0xffffffff ;  /* 0xffffffff00047882 */ /* 0x000fc60000000000 */
[----:B------:R-:W-:Y:S05]  /*d7a0*/  BRA.DIV UR4, `(.L_x_160) ;  /* 0x0000000a04647947 */ /* 0x000fea000b800000 */
[----:B------:R-:W-:-:S13]  /*d7b0*/  ELECT P6, URZ, PT ;  /* 0x00000000003f782f */ /* 0x000fda00038c0000 */
.L_x_185:
[----:B------:R-:W-:Y:S05]  /*d7c0*/  @!P6 BRA `(.L_x_10) ;  /* 0x0000000000ece947 */ /* 0x000fea0003800000 */
[----:B------:R-:W-:-:S04]  /*d7d0*/  LOP3.LUT R22, R22, 0x2, RZ, 0xfc, !PT ;  /* 0x0000000216167812 */ /* 0x000fc800078efcff */
[----:B------:R-:W-:-:S13]  /*d7e0*/  ISETP.NE.AND P0, PT, R22, 0x3, PT ;  /* 0x000000031600780c */ /* 0x000fda0003f05270 */
[----:B------:R-:W-:Y:S05]  /*d7f0*/  @!P0 BRA `(.L_x_161) ;  /* 0x0000000000048947 */ /* 0x000fea0003800000 */
[----:B------:R-:W-:Y:S01]  /*d800*/  BPT.TRAP 0x1 ;  /* 0x000000040000795c */ /* 0x000fe20000300000 */
.L_x_161:
[----:B------:R-:W1:Y:S01]  /*d810*/  S2R R3, SR_CgaCtaId ;  /* 0x0000000000037919 */ /* 0x000e620000008800 */
[----:B------:R-:W-:-:S04]  /*d820*/  MOV R2, 0x400 ;  /* 0x0000040000027802 */ /* 0x000fc80000000f00 */
[----:B-1----:R-:W-:Y:S02]  /*d830*/  LEA R3, R3, R2, 0x18 ;  /* 0x0000000203037211 */ /* 0x002fe400078ec0ff */
[----:B------:R-:W-:Y:S02]  /*d840*/  SHF.L.U32 R2, R0, 0x1f, RZ ;  /* 0x0000001f00027819 */ /* 0x000fe400000006ff */
[----:B------:R-:W-:-:S05]  /*d850*/  IADD3 R3, R3, 0x30, RZ ;  /* 0x0000003003037810 */ /* 0x000fca0007ffe0ff */
[C---:B------:R-:W-:Y:S02]  /*d860*/  IMAD R7, R12.reuse, 0x8, R3 ;  /* 0x000000080c077824 */ /* 0x040fe400078e0203 */
[----:B------:R-:W-:Y:S02]  /*d870*/  VIADD R12, R12, 0x1 ;  /* 0x000000010c0c7836 */ /* 0x000fe40000000000 */
[----:B------:R-:W1:Y:S03]  /*d880*/  SYNCS.PHASECHK.TRANS64.TRYWAIT P0, [R7+URZ], R2 ;  /* 0x00000002070075a7 */ /* 0x000e66000800017f */
[----:B------:R-:W-:-:S04]  /*d890*/  ISETP.NE.AND P1, PT, R12, 0x6, PT ;  /* 0x000000060c00780c */ /* 0x000fc80003f25270 */
[----:B------:R-:W-:Y:S02]  /*d8a0*/  SEL R5, RZ, 0x1, P1 ;  /* 0x00000001ff057807 */ /* 0x000fe40000800000 */
[----:B------:R-:W-:Y:S02]  /*d8b0*/  SEL R12, R12, RZ, P1 ;  /* 0x000000ff0c0c7207 */ /* 0x000fe40000800000 */
[----:B------:R-:W-:-:S03]  /*d8c0*/  LOP3.LUT R5, R0, R5, RZ, 0x3c, !PT ;  /* 0x0000000500057212 */ /* 0x000fc600078e3cff */
[----:B------:R-:W-:Y:S01]  /*d8d0*/  IMAD R9, R12, 0x8, R3 ;  /* 0x000000080c097824 */ /* 0x000fe200078e0203 */
[----:B------:R-:W-:Y:S01]  /*d8e0*/  SHF.L.U32 R4, R5, 0x1f, RZ ;  /* 0x0000001f05047819 */ /* 0x000fe200000006ff */
[----:B-1----:R-:W-:Y:S06]  /*d8f0*/  @!P0 BRA `(.L_x_162) ;  /* 0x0000000800308947 */ /* 0x002fec0003800000 */
.L_x_186:
[----:B------:R-:W2:Y:S01]  /*d900*/  SYNCS.PHASECHK.TRANS64.TRYWAIT P0, [R9+URZ], R4 ;  /* 0x00000004090075a7 */ /* 0x000ea2000800017f */
[----:B------:R-:W-:-:S04]  /*d910*/  IADD3 R0, R12, 0x1, RZ ;  /* 0x000000010c007810 */ /* 0x000fc80007ffe0ff */
[----:B------:R-:W-:-:S04]  /*d920*/  ISETP.NE.AND P1, PT, R0, 0x6, PT ;  /* 0x000000060000780c */ /* 0x000fc80003f25270 */
[----:B-1----:R-:W-:Y:S02]  /*d930*/  SEL R2, RZ, 0x1, P1 ;  /* 0x00000001ff027807 */ /* 0x002fe40000800000 */
[----:B------:R-:W-:Y:S02]  /*d940*/  SEL R0, R0, RZ, P1 ;  /* 0x000000ff00007207 */ /* 0x000fe40000800000 */
[----:B------:R-:W-:-:S03]  /*d950*/  LOP3.LUT R7, R5, R2, RZ, 0x3c, !PT ;  /* 0x0000000205077212 */ /* 0x000fc600078e3cff */
[----:B------:R-:W-:Y:S01]  /*d960*/  IMAD R6, R0, 0x8, R3 ;  /* 0x0000000800067824 */ /* 0x000fe200078e0203 */
[----:B------:R-:W-:Y:S01]  /*d970*/  SHF.L.U32 R5, R7, 0x1f, RZ ;  /* 0x0000001f07057819 */ /* 0x000fe200000006ff */
[----:B--2---:R-:W-:Y:S06]  /*d980*/  @!P0 BRA `(.L_x_163) ;  /* 0x0000000800208947 */ /* 0x004fec0003800000 */
.L_x_187:
[----:B------:R-:W2:Y:S01]  /*d990*/  SYNCS.PHASECHK.TRANS64.TRYWAIT P0, [R6+URZ], R5 ;  /* 0x00000005060075a7 */ /* 0x000ea2000800017f */
[----:B------:R-:W-:-:S05]  /*d9a0*/  VIADD R0, R0, 0x1 ;  /* 0x0000000100007836 */ /* 0x000fca0000000000 */
[----:B------:R-:W-:-:S04]  /*d9b0*/  ISETP.NE.AND P1, PT, R0, 0x6, PT ;  /* 0x000000060000780c */ /* 0x000fc80003f25270 */
[----:B------:R-:W-:Y:S02]  /*d9c0*/  SEL R2, RZ, 0x1, P1 ;  /* 0x00000001ff027807 */ /* 0x000fe40000800000 */
[----:B------:R-:W-:Y:S02]  /*d9d0*/  SEL R0, R0, RZ, P1 ;  /* 0x000000ff00007207 */ /* 0x000fe40000800000 */
[----:B------:R-:W-:Y:S02]  /*d9e0*/  LOP3.LUT R7, R7, R2, RZ, 0x3c, !PT ;  /* 0x0000000207077212 */ /* 0x000fe400078e3cff */
[----:B-1----:R-:W-:Y:S02]  /*d9f0*/  LEA R9, R0, R3, 0x3 ;  /* 0x0000000300097211 */ /* 0x002fe400078e18ff */
[----:B------:R-:W-:Y:S01]  /*da00*/  SHF.L.U32 R4, R7, 0x1f, RZ ;  /* 0x0000001f07047819 */ /* 0x000fe200000006ff */
[----:B--2---:R-:W-:Y:S06]  /*da10*/  @!P0 BRA `(.L_x_164) ;  /* 0x0000000800108947 */ /* 0x004fec0003800000 */
.L_x_188:
[----:B------:R-:W2:Y:S01]  /*da20*/  SYNCS.PHASECHK.TRANS64.TRYWAIT P0, [R9+URZ], R4 ;  /* 0x00000004090075a7 */ /* 0x000ea2000800017f */
[----:B------:R-:W-:-:S05]  /*da30*/  VIADD R0, R0, 0x1 ;  /* 0x0000000100007836 */ /* 0x000fca0000000000 */
[----:B------:R-:W-:-:S04]  /*da40*/  ISETP.NE.AND P1, PT, R0, 0x6, PT ;  /* 0x000000060000780c */ /* 0x000fc80003f25270 */
[----:B------:R-:W-:Y:S02]  /*da50*/  SEL R2, RZ, 0x1, P1 ;  /* 0x00000001ff027807 */ /* 0x000fe40000800000 */
[----:B------:R-:W-:Y:S02]  /*da60*/  SEL R0, R0, RZ, P1 ;  /* 0x000000ff00007207 */ /* 0x000fe40000800000 */
[----:B------:R-:W-:-:S03]  /*da70*/  LOP3.LUT R7, R7, R2, RZ, 0x3c, !PT ;  /* 0x0000000207077212 */ /* 0x000fc600078e3cff */
[----:B-1----:R-:W-:Y:S01]  /*da80*/  IMAD R6, R0, 0x8, R3 ;  /* 0x0000000800067824 */ /* 0x002fe200078e0203 */
[----:B------:R-:W-:Y:S01]  /*da90*/  SHF.L.U32 R5, R7, 0x1f, RZ ;  /* 0x0000001f07057819 */ /* 0x000fe200000006ff */
[----:B--2---:R-:W-:Y:S06]  /*daa0*/  @!P0 BRA `(.L_x_165) ;  /* 0x0000000800008947 */ /* 0x004fec0003800000 */
.L_x_189:
[----:B------:R-:W2:Y:S01]  /*dab0*/  SYNCS.PHASECHK.TRANS64.TRYWAIT P0, [R6+URZ], R5 ;  /* 0x00000005060075a7 */ /* 0x000ea2000800017f */
[----:B------:R-:W-:-:S04]  /*dac0*/  IADD3 R0, R0, 0x1, RZ ;  /* 0x0000000100007810 */ /* 0x000fc80007ffe0ff */
[----:B------:R-:W-:-:S04]  /*dad0*/  ISETP.NE.AND P1, PT, R0, 0x6, PT ;  /* 0x000000060000780c */ /* 0x000fc80003f25270 */
[----:B------:R-:W-:Y:S02]  /*dae0*/  SEL R2, RZ, 0x1, P1 ;  /* 0x00000001ff027807 */ /* 0x000fe40000800000 */
[----:B------:R-:W-:Y:S02]  /*daf0*/  SEL R0, R0, RZ, P1 ;  /* 0x000000ff00007207 */ /* 0x000fe40000800000 */
[----:B------:R-:W-:Y:S01]  /*db00*/  LOP3.LUT R2, R7, R2, RZ, 0x3c, !PT ;  /* 0x0000000207027212 */ /* 0x000fe200078e3cff */
[----:B--2---:R-:W-:Y:S06]  /*db10*/  @!P0 BRA `(.L_x_166) ;  /* 0x0000000400f88947 */ /* 0x004fec0003800000 */
.L_x_190:
[----:B------:R-:W-:Y:S01]  /*db20*/  IMAD R3, R0, 0x8, R3 ;  /* 0x0000000800037824 */ /* 0x000fe200078e0203 */
[----:B------:R-:W-:-:S07]  /*db30*/  SHF.L.U32 R0, R2, 0x1f, RZ ;  /* 0x0000001f02007819 */ /* 0x000fce00000006ff */
.L_x_167:
[----:B---3--:R3:W4:Y:S02]  /*db40*/  SYNCS.PHASECHK.TRANS64.TRYWAIT P0, [R3+URZ], R0 ;  /* 0x00000000030075a7 */ /* 0x008724000800017f */
[----:B----4-:R-:W-:Y:S05]  /*db50*/  @!P0 NANOSLEEP.SYNCS 0x989680 ;  /* 0x009896800000895d */ /* 0x010fea0003900000 */
[----:B------:R-:W4:Y:S02]  /*db60*/  @!P0 SYNCS.PHASECHK.TRANS64 P0, [R3+URZ], R0 ;  /* 0x00000000030085a7 */ /* 0x000f24000800007f */
[----:B----4-:R-:W-:Y:S05]  /*db70*/  @!P0 BRA `(.L_x_167) ;  /* 0xfffffffc00f08947 */ /* 0x010fea000383ffff */
.L_x_10:
[----:B------:R-:W-:Y:S05]  /*db80*/  BSYNC B6 ;  /* 0x0000000000067941 */ /* 0x000fea0003800000 */
.L_x_8:
[----:B------:R-:W-:Y:S05]  /*db90*/  EXIT ;  /* 0x000000000000794d */ /* 0x000fea0003800000 */
.L_x_23:
[----:B--2---:R2:W3:Y:S02]  /*dba0*/  SYNCS.PHASECHK.TRANS64.TRYWAIT P1, [R3+URZ], R0 ;  /* 0x00000000030075a7 */ /* 0x0044e4000802017f */
[----:B---3--:R-:W-:Y:S05]  /*dbb0*/  @!P1 NANOSLEEP.SYNCS 0x989680 ;  /* 0x009896800000995d */ /* 0x008fea0003900000 */
[----:B------:R-:W3:Y:S02]  /*dbc0*/  @!P1 SYNCS.PHASECHK.TRANS64 P1, [R3+URZ], R0 ;  /* 0x00000000030095a7 */ /* 0x000ee4000802007f */
[----:B---3--:R-:W-:Y:S05]  /*dbd0*/  @!P1 BRA `(.L_x_23) ;  /* 0xfffffffc00f09947 */ /* 0x008fea000383ffff */
[----:B------:R-:W-:Y:S05]  /*dbe0*/  BRA `(.L_x_22) ;  /* 0xffffff3c000c7947 */ /* 0x000fea000383ffff */
.L_x_28:
[----:B--2---:R-:W-:-:S04]  /*dbf0*/  IMAD.U32 R4, RZ, RZ, UR4 ;  /* 0x00000004ff047e24 */ /* 0x004fc8000f8e00ff */
[----:B------:R2:W3:Y:S03]  /*dc00*/  SYNCS.PHASECHK.TRANS64.TRYWAIT P1, [R4+URZ], R3 ;  /* 0x00000003040075a7 */ /* 0x0004e6000802017f */
[----:B---3--:R-:W-:Y:S05]  /*dc10*/  @!P1 NANOSLEEP.SYNCS 0x989680 ;  /* 0x009896800000995d */ /* 0x008fea0003900000 */
[----:B------:R-:W3:Y:S02]  /*dc20*/  @!P1 SYNCS.PHASECHK.TRANS64 P1, [R4+URZ], R3 ;  /* 0x00000003040095a7 */ /* 0x000ee4000802007f */
[----:B---3--:R-:W-:Y:S05]  /*dc30*/  @!P1 BRA `(.L_x_28) ;  /* 0xfffffffc00ec9947 */ /* 0x008fea000383ffff */
[----:B------:R-:W-:Y:S05]  /*dc40*/  BRA `(.L_x_27) ;  /* 0xffffff3c00dc7947 */ /* 0x000fea000383ffff */
.L_x_50:
[----:B-1----:R-:W-:-:S04]  /*dc50*/  MOV R3, UR51 ;  /* 0x0000003300037c02 */ /* 0x002fc80008000f00 */
[----:B------:R1:W2:Y:S03]  /*dc60*/  SYNCS.PHASECHK.TRANS64.TRYWAIT P2, [R3+URZ+0x60], R4 ;  /* 0x00006004030075a7 */ /* 0x0002a6000804017f */
[----:B--2---:R-:W-:Y:S05]  /*dc70*/  @!P2 NANOSLEEP.SYNCS 0x989680 ;  /* 0x009896800000a95d */ /* 0x004fea0003900000 */
[----:B------:R-:W2:Y:S02]  /*dc80*/  @!P2 SYNCS.PHASECHK.TRANS64 P2, [R3+URZ+0x60], R4 ;  /* 0x000060040300a5a7 */ /* 0x000ea4000804007f */
[----:B--2---:R-:W-:Y:S05]  /*dc90*/  @!P2 BRA `(.L_x_50) ;  /* 0xfffffffc00eca947 */ /* 0x004fea000383ffff */
[----:B------:R-:W-:Y:S05]  /*dca0*/  BRA `(.L_x_168) ;  /* 0xffffff4800e87947 */ /* 0x000fea000383ffff */
.L_x_61:
[----:B-1----:R1:W2:Y:S02]  /*dcb0*/  SYNCS.PHASECHK.TRANS64.TRYWAIT P5, [R30+URZ+0x60], R37 ;  /* 0x000060251e0075a7 */ /* 0x0022a400080a017f */
[----:B--2---:R-:W-:Y:S05]  /*dcc0*/  @!P5 NANOSLEEP.SYNCS 0x989680 ;  /* 0x009896800000d95d */ /* 0x004fea0003900000 */
[----:B------:R-:W2:Y:S02]  /*dcd0*/  @!P5 SYNCS.PHASECHK.TRANS64 P5, [R30+URZ+0x60], R37 ;  /* 0x000060251e00d5a7 */ /* 0x000ea400080a007f */
[----:B--2---:R-:W-:Y:S05]  /*dce0*/  @!P5 BRA `(.L_x_61) ;  /* 0xfffffffc00f0d947 */ /* 0x004fea000383ffff */
[----:B------:R-:W-:Y:S05]  /*dcf0*/  BRA `(.L_x_169) ;  /* 0xffffff6c00107947 */ /* 0x000fea000383ffff */
.L_x_72:
[----:B-1----:R1:W2:Y:S02]  /*dd00*/  SYNCS.PHASECHK.TRANS64.TRYWAIT P5, [R30+URZ+0x60], R37 ;  /* 0x000060251e0075a7 */ /* 0x0022a400080a017f */
[----:B--2---:R-:W-:Y:S05]  /*dd10*/  @!P5 NANOSLEEP.SYNCS 0x989680 ;  /* 0x009896800000d95d */ /* 0x004fea0003900000 */
[----:B------:R-:W2:Y:S02]  /*dd20*/  @!P5 SYNCS.PHASECHK.TRANS64 P5, [R30+URZ+0x60], R37 ;  /* 0x000060251e00d5a7 */ /* 0x000ea400080a007f */
[----:B--2---:R-:W-:Y:S05]  /*dd30*/  @!P5 BRA `(.L_x_72) ;  /* 0xfffffffc00f0d947 */ /* 0x004fea000383ffff */
[----:B------:R-:W-:Y:S05]  /*dd40*/  BRA `(.L_x_170) ;  /* 0xffffff8c00087947 */ /* 0x000fea000383ffff */
.L_x_83:
[----:B-1----:R1:W2:Y:S02]  /*dd50*/  SYNCS.PHASECHK.TRANS64.TRYWAIT P5, [R37+URZ+0x60], R30 ;  /* 0x0000601e250075a7 */ /* 0x0022a400080a017f */
[----:B--2---:R-:W-:Y:S05]  /*dd60*/  @!P5 NANOSLEEP.SYNCS 0x989680 ;  /* 0x009896800000d95d */ /* 0x004fea0003900000 */
[----:B------:R-:W2:Y:S02]  /*dd70*/  @!P5 SYNCS.PHASECHK.TRANS64 P5, [R37+URZ+0x60], R30 ;  /* 0x0000601e2500d5a7 */ /* 0x000ea400080a007f */
[----:B--2---:R-:W-:Y:S05]  /*dd80*/  @!P5 BRA `(.L_x_83) ;  /* 0xfffffffc00f0d947 */ /* 0x004fea000383ffff */
[----:B------:R-:W-:Y:S05]  /*dd90*/  BRA `(.L_x_171) ;  /* 0xffffffac00047947 */ /* 0x000fea000383ffff */
.L_x_103:
[----:B-1----:R-:W-:-:S04]  /*dda0*/  IMAD.U32 R3, RZ, RZ, UR4 ;  /* 0x00000004ff037e24 */ /* 0x002fc8000f8e00ff */
[----:B------:R1:W2:Y:S03]  /*ddb0*/  SYNCS.PHASECHK.TRANS64.TRYWAIT P0, [R3+URZ+0xa8], R0 ;  /* 0x0000a800030075a7 */ /* 0x0002a6000800017f */
[----:B--2---:R-:W-:Y:S05]  /*ddc0*/  @!P0 NANOSLEEP.SYNCS 0x989680 ;  /* 0x009896800000895d */ /* 0x004fea0003900000 */
[----:B------:R-:W2:Y:S02]  /*ddd0*/  @!P0 SYNCS.PHASECHK.TRANS64 P0, [R3+URZ+0xa8], R0 ;  /* 0x0000a800030085a7 */ /* 0x000ea4000800007f */
[----:B--2---:R-:W-:Y:S05]  /*dde0*/  @!P0 BRA `(.L_x_103) ;  /* 0xfffffffc00ec8947 */ /* 0x004fea000383ffff */
[----:B------:R-:W-:Y:S05]  /*ddf0*/  BRA `(.L_x_102) ;  /* 0xffffffd800c07947 */ /* 0x000fea000383ffff */
.L_x_112:
[----:B-1----:R-:W-:-:S04]  /*de00*/  IMAD.U32 R5, RZ, RZ, UR5 ;  /* 0x00000005ff057e24 */ /* 0x002fc8000f8e00ff */
[----:B------:R1:W2:Y:S03]  /*de10*/  SYNCS.PHASECHK.TRANS64.TRYWAIT P1, [R5+URZ+0x80], R4 ;  /* 0x00008004050075a7 */ /* 0x0002a6000802017f */
[----:B--2---:R-:W-:Y:S05]  /*de20*/  @!P1 NANOSLEEP.SYNCS 0x989680 ;  /* 0x009896800000995d */ /* 0x004fea0003900000 */
[----:B------:R-:W2:Y:S02]  /*de30*/  @!P1 SYNCS.PHASECHK.TRANS64 P1, [R5+URZ+0x80], R4 ;  /* 0x00008004050095a7 */ /* 0x000ea4000802007f */
[----:B--2---:R-:W-:Y:S05]  /*de40*/  @!P1 BRA `(.L_x_112) ;  /* 0xfffffffc00ec9947 */ /* 0x004fea000383ffff */
[----:B------:R-:W-:Y:S05]  /*de50*/  BRA `(.L_x_172) ;  /* 0xffffffdc00ac7947 */ /* 0x000fea000383ffff */
.L_x_118:
[----:B-12---:R-:W-:-:S04]  /*de60*/  MOV R5, UR5 ;  /* 0x0000000500057c02 */ /* 0x006fc80008000f00 */
[----:B------:R1:W2:Y:S03]  /*de70*/  SYNCS.PHASECHK.TRANS64.TRYWAIT P1, [R5+URZ+0x88], R4 ;  /* 0x00008804050075a7 */ /* 0x0002a6000802017f */
[----:B--2---:R-:W-:Y:S05]  /*de80*/  @!P1 NANOSLEEP.SYNCS 0x989680 ;  /* 0x009896800000995d */ /* 0x004fea0003900000 */
[----:B------:R-:W2:Y:S02]  /*de90*/  @!P1 SYNCS.PHASECHK.TRANS64 P1, [R5+URZ+0x88], R4 ;  /* 0x00008804050095a7 */ /* 0x000ea4000802007f */
[----:B--2---:R-:W-:Y:S05]  /*dea0*/  @!P1 BRA `(.L_x_118) ;  /* 0xfffffffc00ec9947 */ /* 0x004fea000383ffff */
[----:B------:R-:W-:Y:S05]  /*deb0*/  BRA `(.L_x_173) ;  /* 0xffffffdc00f47947 */ /* 0x000fea000383ffff */
.L_x_124:
[----:B-123--:R-:W-:-:S04]  /*dec0*/  IMAD.U32 R5, RZ, RZ, UR5 ;  /* 0x00000005ff057e24 */ /* 0x00efc8000f8e00ff */
[----:B------:R1:W2:Y:S03]  /*ded0*/  SYNCS.PHASECHK.TRANS64.TRYWAIT P1, [R5+URZ+0x90], R4 ;  /* 0x00009004050075a7 */ /* 0x0002a6000802017f */
[----:B--2---:R-:W-:Y:S05]  /*dee0*/  @!P1 NANOSLEEP.SYNCS 0x989680 ;  /* 0x009896800000995d */ /* 0x004fea0003900000 */
[----:B------:R-:W2:Y:S02]  /*def0*/  @!P1 SYNCS.PHASECHK.TRANS64 P1, [R5+URZ+0x90], R4 ;  /* 0x00009004050095a7 */ /* 0x000ea4000802007f */
[----:B--2---:R-:W-:Y:S05]  /*df00*/  @!P1 BRA `(.L_x_124) ;  /* 0xfffffffc00ec9947 */ /* 0x004fea000383ffff */
[----:B------:R-:W-:Y:S05]  /*df10*/  BRA `(.L_x_174) ;  /* 0xffffffe000447947 */ /* 0x000fea000383ffff */
.L_x_130:
[----:B-1234-:R-:W-:-:S04]  /*df20*/  IMAD.U32 R5, RZ, RZ, UR5 ;  /* 0x00000005ff057e24 */ /* 0x01efc8000f8e00ff */
[----:B------:R1:W2:Y:S03]  /*df30*/  SYNCS.PHASECHK.TRANS64.TRYWAIT P1, [R5+URZ+0x98], R4 ;  /* 0x00009804050075a7 */ /* 0x0002a6000802017f */
[----:B--2---:R-:W-:Y:S05]  /*df40*/  @!P1 NANOSLEEP.SYNCS 0x989680 ;  /* 0x009896800000995d */ /* 0x004fea0003900000 */
[----:B------:R-:W2:Y:S02]  /*df50*/  @!P1 SYNCS.PHASECHK.TRANS64 P1, [R5+URZ+0x98], R4 ;  /* 0x00009804050095a7 */ /* 0x000ea4000802007f */
[----:B--2---:R-:W-:Y:S05]  /*df60*/  @!P1 BRA `(.L_x_130) ;  /* 0xfffffffc00ec9947 */ /* 0x004fea000383ffff */
[----:B------:R-:W-:Y:S05]  /*df70*/  BRA `(.L_x_175) ;  /* 0xffffffe000947947 */ /* 0x000fea000383ffff */
.L_x_140:
[----:B------:R1:W1:Y:S02]  /*df80*/  SYNCS.PHASECHK.TRANS64.TRYWAIT P0, [R3+URZ+0x80], R0 ;  /* 0x00008000030075a7 */ /* 0x000264000800017f */
[----:B-1----:R-:W-:Y:S05]  /*df90*/  @!P0 NANOSLEEP.SYNCS 0x989680 ;  /* 0x009896800000895d */ /* 0x002fea0003900000 */
[----:B------:R-:W1:Y:S02]  /*dfa0*/  @!P0 SYNCS.PHASECHK.TRANS64 P0, [R3+URZ+0x80], R0 ;  /* 0x00008000030085a7 */ /* 0x000e64000800007f */
[----:B-1----:R-:W-:Y:S05]  /*dfb0*/  @!P0 BRA `(.L_x_140) ;  /* 0xfffffffc00f08947 */ /* 0x002fea000383ffff */
[----:B------:R-:W-:Y:S05]  /*dfc0*/  BRA `(.L_x_176) ;  /* 0xffffffe800907947 */ /* 0x000fea000383ffff */
.L_x_142:
[----:B------:R1:W1:Y:S02]  /*dfd0*/  SYNCS.PHASECHK.TRANS64.TRYWAIT P0, [R3+URZ+0x88], R0 ;  /* 0x00008800030075a7 */ /* 0x000264000800017f */
[----:B-1----:R-:W-:Y:S05]  /*dfe0*/  @!P0 NANOSLEEP.SYNCS 0x989680 ;  /* 0x009896800000895d */ /* 0x002fea0003900000 */
[----:B------:R-:W1:Y:S02]  /*dff0*/  @!P0 SYNCS.PHASECHK.TRANS64 P0, [R3+URZ+0x88], R0 ;  /* 0x00008800030085a7 */ /* 0x000e64000800007f */
[----:B-1----:R-:W-:Y:S05]  /*e000*/  @!P0 BRA `(.L_x_142) ;  /* 0xfffffffc00f08947 */ /* 0x002fea000383ffff */
[----:B------:R-:W-:Y:S05]  /*e010*/  BRA `(.L_x_177) ;  /* 0xffffffe8008c7947 */ /* 0x000fea000383ffff */
.L_x_144:
[----:B------:R1:W1:Y:S02]  /*e020*/  SYNCS.PHASECHK.TRANS64.TRYWAIT P0, [R3+URZ+0x90], R0 ;  /* 0x00009000030075a7 */ /* 0x000264000800017f */
[----:B-1----:R-:W-:Y:S05]  /*e030*/  @!P0 NANOSLEEP.SYNCS 0x989680 ;  /* 0x009896800000895d */ /* 0x002fea0003900000 */
[----:B------:R-:W1:Y:S02]  /*e040*/  @!P0 SYNCS.PHASECHK.TRANS64 P0, [R3+URZ+0x90], R0 ;  /* 0x00009000030085a7 */ /* 0x000e64000800007f */
[----:B-1----:R-:W-:Y:S05]  /*e050*/  @!P0 BRA `(.L_x_144) ;  /* 0xfffffffc00f08947 */ /* 0x002fea000383ffff */
[----:B------:R-:W-:Y:S05]  /*e060*/  BRA `(.L_x_178) ;  /* 0xffffffe800887947 */ /* 0x000fea000383ffff */
.L_x_148:
[----:B------:R-:W-:Y:S01]  /*e070*/  BSSY B1, `(.L_x_179) ;  /* 0x0000006000017945 */ /* 0x000fe20003800000 */
[----:B------:R-:W-:-:S07]  /*e080*/  MOV R15, 0xffffffff ;  /* 0xffffffff000f7802 */ /* 0x000fce0000000f00 */
[----:B------:R-:W-:Y:S05]  /*e090*/  WARPSYNC.COLLECTIVE R15, `(.L_x_180) ;  /* 0x000000000f0c7348 */ /* 0x000fea0003c00000 */
[----:B------:R-:W-:Y:S02]  /*e0a0*/  ELECT P6, UR62, PT ;  /* 0x00000000003e782f */ /* 0x000fe400038c0000 */
[----:B------:R-:W-:Y:S01]  /*e0b0*/  MOV R14, UR62 ;  /* 0x0000003e000e7c02 */ /* 0x000fe20008000f00 */
[----:B------:R-:W-:Y:S10]  /*e0c0*/  ENDCOLLECTIVE ;  /* 0x000000000000791b */ /* 0x000ff40003800000 */
.L_x_180:
[----:B------:R-:W-:Y:S05]  /*e0d0*/  BSYNC B1 ;  /* 0x0000000000017941 */ /* 0x000fea0003800000 */
.L_x_179:
[----:B------:R-:W-:Y:S05]  /*e0e0*/  BRA `(.L_x_181) ;  /* 0xffffffec00007947 */ /* 0x000fea000383ffff */
.L_x_151:
[----:B--2---:R2:W3:Y:S02]  /*e0f0*/  SYNCS.PHASECHK.TRANS64.TRYWAIT P1, [R15+URZ+0x30], R8 ;  /* 0x000030080f0075a7 */ /* 0x0044e4000802017f */
[----:B---3--:R-:W-:Y:S05]  /*e100*/  @!P1 NANOSLEEP.SYNCS 0x989680 ;  /* 0x009896800000995d */ /* 0x008fea0003900000 */
[----:B------:R-:W3:Y:S02]  /*e110*/  @!P1 SYNCS.PHASECHK.TRANS64 P1, [R15+URZ+0x30], R8 ;  /* 0x000030080f0095a7 */ /* 0x000ee4000802007f */
[----:B---3--:R-:W-:Y:S05]  /*e120*/  @!P1 BRA `(.L_x_151) ;  /* 0xfffffffc00f09947 */ /* 0x008fea000383ffff */
[----:B------:R-:W-:Y:S05]  /*e130*/  BRA `(.L_x_182) ;  /* 0xffffffec00347947 */ /* 0x000fea000383ffff */
.L_x_160:
[----:B------:R-:W-:Y:S01]  /*e140*/  BSSY B0, `(.L_x_183) ;  /* 0x0000006000007945 */ /* 0x000fe20003800000 */
[----:B------:R-:W-:-:S07]  /*e150*/  IMAD.MOV.U32 R15, RZ, RZ, -0x1 ;  /* 0xffffffffff0f7424 */ /* 0x000fce00078e00ff */
[----:B------:R-:W-:Y:S05]  /*e160*/  WARPSYNC.COLLECTIVE R15, `(.L_x_184) ;  /* 0x000000000f0c7348 */ /* 0x000fea0003c00000 */
[----:B------:R-:W-:Y:S02]  /*e170*/  ELECT P6, UR62, PT ;  /* 0x00000000003e782f */ /* 0x000fe400038c0000 */
[----:B------:R-:W-:Y:S01]  /*e180*/  MOV R14, UR62 ;  /* 0x0000003e000e7c02 */ /* 0x000fe20008000f00 */
[----:B------:R-:W-:Y:S10]  /*e190*/  ENDCOLLECTIVE ;  /* 0x000000000000791b */ /* 0x000ff40003800000 */
.L_x_184:
[----:B------:R-:W-:Y:S05]  /*e1a0*/  BSYNC B0 ;  /* 0x0000000000007941 */ /* 0x000fea0003800000 */
.L_x_183:
[----:B------:R-:W-:Y:S05]  /*e1b0*/  BRA `(.L_x_185) ;  /* 0xfffffff400807947 */ /* 0x000fea000383ffff */
.L_x_162:
[----:B-1----:R1:W2:Y:S02]  /*e1c0*/  SYNCS.PHASECHK.TRANS64.TRYWAIT P0, [R7+URZ], R2 ;  /* 0x00000002070075a7 */ /* 0x0022a4000800017f */
[----:B--2---:R-:W-:Y:S05]  /*e1d0*/  @!P0 NANOSLEEP.SYNCS 0x989680 ;  /* 0x009896800000895d */ /* 0x004fea0003900000 */
[----:B------:R-:W2:Y:S02]  /*e1e0*/  @!P0 SYNCS.PHASECHK.TRANS64 P0, [R7+URZ], R2 ;  /* 0x00000002070085a7 */ /* 0x000ea4000800007f */
[----:B--2---:R-:W-:Y:S05]  /*e1f0*/  @!P0 BRA `(.L_x_162) ;  /* 0xfffffffc00f08947 */ /* 0x004fea000383ffff */
[----:B------:R-:W-:Y:S05]  /*e200*/  BRA `(.L_x_186) ;  /* 0xfffffff400bc7947 */ /* 0x000fea000383ffff */
.L_x_163:
[----:B-1----:R1:W2:Y:S02]  /*e210*/  SYNCS.PHASECHK.TRANS64.TRYWAIT P0, [R9+URZ], R4 ;  /* 0x00000004090075a7 */ /* 0x0022a4000800017f */
[----:B--2---:R-:W-:Y:S05]  /*e220*/  @!P0 NANOSLEEP.SYNCS 0x989680 ;  /* 0x009896800000895d */ /* 0x004fea0003900000 */
[----:B------:R-:W2:Y:S02]  /*e230*/  @!P0 SYNCS.PHASECHK.TRANS64 P0, [R9+URZ], R4 ;  /* 0x00000004090085a7 */ /* 0x000ea4000800007f */
[----:B--2---:R-:W-:Y:S05]  /*e240*/  @!P0 BRA `(.L_x_163) ;  /* 0xfffffffc00f08947 */ /* 0x004fea000383ffff */
[----:B------:R-:W-:Y:S05]  /*e250*/  BRA `(.L_x_187) ;  /* 0xfffffff400cc7947 */ /* 0x000fea000383ffff */
.L_x_164:
[----:B-1----:R1:W2:Y:S02]  /*e260*/  SYNCS.PHASECHK.TRANS64.TRYWAIT P0, [R6+URZ], R5 ;  /* 0x00000005060075a7 */ /* 0x0022a4000800017f */
[----:B--2---:R-:W-:Y:S05]  /*e270*/  @!P0 NANOSLEEP.SYNCS 0x989680 ;  /* 0x009896800000895d */ /* 0x004fea0003900000 */
[----:B------:R-:W2:Y:S02]  /*e280*/  @!P0 SYNCS.PHASECHK.TRANS64 P0, [R6+URZ], R5 ;  /* 0x00000005060085a7 */ /* 0x000ea4000800007f */
[----:B--2---:R-:W-:Y:S05]  /*e290*/  @!P0 BRA `(.L_x_164) ;  /* 0xfffffffc00f08947 */ /* 0x004fea000383ffff */
[----:B------:R-:W-:Y:S05]  /*e2a0*/  BRA `(.L_x_188) ;  /* 0xfffffff400dc7947 */ /* 0x000fea000383ffff */
.L_x_165:
[----:B-1----:R1:W2:Y:S02]  /*e2b0*/  SYNCS.PHASECHK.TRANS64.TRYWAIT P0, [R9+URZ], R4 ;  /* 0x00000004090075a7 */ /* 0x0022a4000800017f */
[----:B--2---:R-:W-:Y:S05]  /*e2c0*/  @!P0 NANOSLEEP.SYNCS 0x989680 ;  /* 0x009896800000895d */ /* 0x004fea0003900000 */
[----:B------:R-:W2:Y:S02]  /*e2d0*/  @!P0 SYNCS.PHASECHK.TRANS64 P0, [R9+URZ], R4 ;  /* 0x00000004090085a7 */ /* 0x000ea4000800007f */
[----:B--2---:R-:W-:Y:S05]  /*e2e0*/  @!P0 BRA `(.L_x_165) ;  /* 0xfffffffc00f08947 */ /* 0x004fea000383ffff */
[----:B------:R-:W-:Y:S05]  /*e2f0*/  BRA `(.L_x_189) ;  /* 0xfffffff400ec7947 */ /* 0x000fea000383ffff */
.L_x_166:
[----:B--2---:R2:W3:Y:S02]  /*e300*/  SYNCS.PHASECHK.TRANS64.TRYWAIT P0, [R6+URZ], R5 ;  /* 0x00000005060075a7 */ /* 0x0044e4000800017f */
[----:B---3--:R-:W-:Y:S05]  /*e310*/  @!P0 NANOSLEEP.SYNCS 0x989680 ;  /* 0x009896800000895d */ /* 0x008fea0003900000 */
[----:B------:R-:W3:Y:S02]  /*e320*/  @!P0 SYNCS.PHASECHK.TRANS64 P0, [R6+URZ], R5 ;  /* 0x00000005060085a7 */ /* 0x000ee4000800007f */
[----:B---3--:R-:W-:Y:S05]  /*e330*/  @!P0 BRA `(.L_x_166) ;  /* 0xfffffffc00f08947 */ /* 0x008fea000383ffff */
[----:B------:R-:W-:Y:S05]  /*e340*/  BRA `(.L_x_190) ;  /* 0xfffffff400f47947 */ /* 0x000fea000383ffff */
.L_x_191:
[----:B------:R-:W-:-:S00]  /*e350*/  BRA `(.L_x_191) ;  /* 0xfffffffc00fc7947 */ /* 0x000fc0000383ffff */
[----:B------:R-:W-:-:S00]  /*e360*/  NOP ;  /* 0x0000000000007918 */ /* 0x000fc00000000000 */
        /* <DEDUP_REMOVED lines=9> */
.L_x_192:


//--------------------- .nv.global.init           --------------------------
	.section	.nv.global.init,"aw",@progbits
.nv.global.init:
	.type		$str$22,@object
	.size		$str$22,($str$26 - $str$22)
$str$22:
        /*0000*/ 	.byte	0x6b, 0x5f, 0x74, 0x69, 0x6c, 0x65, 0x5f, 0x63, 0x6f, 0x75, 0x6e, 0x74, 0x20, 0x3e, 0x3d, 0x20
        /*0010*/ 	.byte	0x31, 0x00
	.type		$str$26,@object
	.size		$str$26,($str$27 - $str$26)
$str$26:
        /*0012*/ 	.byte	0x28, 0x61, 0x64, 0x64, 0x72, 0x65, 0x73, 0x73, 0x20, 0x26, 0x20, 0x6d, 0x61, 0x73, 0x6b, 0x29
        /*0022*/ 	.byte	0x20, 0x3d, 0x3d, 0x20, 0x30, 0x00
	.type		$str$27,@object
	.size		$str$27,($str$23 - $str$27)
$str$27:
        /*0028*/ 	.byte	0x2f, 0x74, 0x6d, 0x70, 0x2f, 0x63, 0x75, 0x74, 0x6c, 0x61, 0x73, 0x73, 0x5f, 0x73, 0x77, 0x65
        /*0038*/ 	.byte	0x65, 0x70, 0x5f, 0x73, 0x72, 0x63, 0x2f, 0x69, 0x6e, 0x63, 0x6c, 0x75, 0x64, 0x65, 0x2f, 0x63
        /*0048*/ 	.byte	0x75, 0x74, 0x65, 0x2f, 0x70, 0x6f, 0x69, 0x6e, 0x74, 0x65, 0x72, 0x5f, 0x66, 0x6c, 0x61, 0x67
        /*0058*/ 	.byte	0x67, 0x65, 0x64, 0x2e, 0x68, 0x70, 0x70, 0x00
	.type		$str$23,@object
	.size		$str$23,(__unnamed_2 - $str$23)
$str$23:
        /*0060*/ 	.byte	0x2f, 0x74, 0x6d, 0x70, 0x2f, 0x63, 0x75, 0x74, 0x6c, 0x61, 0x73, 0x73, 0x5f, 0x73, 0x77, 0x65
        /*0070*/ 	.byte	0x65, 0x70, 0x5f, 0x73, 0x72, 0x63, 0x2f, 0x69, 0x6e, 0x63, 0x6c, 0x75, 0x64, 0x65, 0x2f, 0x63
        /*0080*/ 	.byte	0x75, 0x74, 0x6c, 0x61, 0x73, 0x73, 0x2f, 0x67, 0x65, 0x6d, 0x6d, 0x2f, 0x63, 0x6f, 0x6c, 0x6c
        /*0090*/ 	.byte	0x65, 0x63, 0x74, 0x69, 0x76, 0x65, 0x2f, 0x73, 0x6d, 0x39, 0x30, 0x5f, 0x6d, 0x6d, 0x61, 0x5f
        /*00a0*/ 	.byte	0x74, 0x6d, 0x61, 0x5f, 0x67, 0x6d, 0x6d, 0x61, 0x5f, 0x73, 0x73, 0x5f, 0x77, 0x61, 0x72, 0x70
        /*00b0*/ 	.byte	0x73, 0x70, 0x65, 0x63, 0x69, 0x61, 0x6c, 0x69, 0x7a, 0x65, 0x64, 0x2e, 0x68, 0x70, 0x70, 0x00
	.type		__unnamed_2,@object
	.size		__unnamed_2,(__unnamed_1 - __unnamed_2)
__unnamed_2:
        /*00c0*/ 	.byte	0x61, 0x75, 0x74, 0x6f, 0x20, 0x63, 0x75, 0x74, 0x65, 0x3a, 0x3a, 0x61, 0x73, 0x5f, 0x70, 0x6f
        /* <DEDUP_REMOVED lines=27> */
        /*0280*/ 	.byte	0x3c, 0x34, 0x30, 0x39, 0x36, 0x3e, 0x3e, 0x3e, 0x3e, 0x3e, 0x5d, 0x00
	.type		__unnamed_1,@object
	.size		__unnamed_1,(.L_0 - __unnamed_1)
__unnamed_1:
        /* <DEDUP_REMOVED lines=181> */
        /*0ddc*/ 	.byte	0x69, 0x74, 0x79, 0x5d, 0x00
.L_0:


//--------------------- .nv.shared._ZN7cutlass13device_kernelINS_4gemm6kernel13GemmUniversalIN4cute5tupleIJiiiiEEENS1_10collective13CollectiveMmaINS1_34MainloopSm90TmaGmmaWarpSpecializedILi6ENS5_IJNS4_1CILi1EEESB_SB_EEENS1_35KernelTmaWarpSpecializedCooperativeEEENS5_IJNSA_ILi128EEESF_NSA_ILi64EEEEEENS_10bfloat16_tENS5_IJlSB_lEEESI_SJ_NS4_8TiledMMAINS4_8MMA_AtomIJNS4_4SM904GMMA28MMA_64x128x16_F32BF16BF16_SSILNSN_5MajorE0ELSP_0ELNSN_7ScaleInE1ELSQ_1EEEEEENS4_6LayoutINS5_IJNSA_ILi2EEESB_SB_EEENS5_IJSB_NSA_ILi0EEESW_EEEEENS5_IJNS4_10UnderscoreESZ_SZ_EEEEENS4_13SM90_TMA_LOADENS4_14ComposedLayoutINS4_7SwizzleILi3ELi4ELi3EEENS4_18smem_ptr_flag_bitsILi16EEENST_INS5_IJNSA_ILi8EEESG_EEENS5_IJSG_SB_EEEEEEEvNS4_8identityES12_S1C_vS1D_EENS_8epilogue10collective18CollectiveEpilogueINS1F_22Sm90TmaWarpSpecializedILi4ELi2ELi16ELb1ELb0EEEJSH_NS5_IJSF_NSA_ILi32EEEEEESI_SJ_SI_SJ_NS1F_6fusion15FusionCallbacksIS1J_NS1M_13LinCombEltActINS1F_6thread4GELUESI_fSI_fLNS_15FloatRoundStyleE2EEESH_S1L_JEEES12_NS13_INS14_ILi2ELi4ELi3EEES17_NST_INS5_IJS18_S1K_EEENS5_IJS1K_SB_EEEEEEENS4_17SM75_U32x4_LDSM_NENS4_14SM90_TMA_STOREES1Y_NS4_17SM90_U32x4_STSM_NENS4_9Copy_AtomIJS21_NS_6half_tEEEEvEEEvvEEEEvNT_6ParamsE --------------------------
	.section	.nv.shared._ZN7cutlass13device_kernelINS_4gemm6kernel13GemmUniversalIN4cute5tupleIJiiiiEEENS1_10collective13CollectiveMmaINS1_34MainloopSm90TmaGmmaWarpSpecializedILi6ENS5_IJNS4_1CILi1EEESB_SB_EEENS1_35KernelTmaWarpSpecializedCooperativeEEENS5_IJNSA_ILi128EEESF_NSA_ILi64EEEEEENS_10bfloat16_tENS5_IJlSB_lEEESI_SJ_NS4_8TiledMMAINS4_8MMA_AtomIJNS4_4SM904GMMA28MMA_64x128x16_F32BF16BF16_SSILNSN_5MajorE0ELSP_0ELNSN_7ScaleInE1ELSQ_1EEEEEENS4_6LayoutINS5_IJNSA_ILi2EEESB_SB_EEENS5_IJSB_NSA_ILi0EEESW_EEEEENS5_IJNS4_10UnderscoreESZ_SZ_EEEEENS4_13SM90_TMA_LOADENS4_14ComposedLayoutINS4_7SwizzleILi3ELi4ELi3EEENS4_18smem_ptr_flag_bitsILi16EEENST_INS5_IJNSA_ILi8EEESG_EEENS5_IJSG_SB_EEEEEEEvNS4_8identityES12_S1C_vS1D_EENS_8epilogue10collective18CollectiveEpilogueINS1F_22Sm90TmaWarpSpecializedILi4ELi2ELi16ELb1ELb0EEEJSH_NS5_IJSF_NSA_ILi32EEEEEESI_SJ_SI_SJ_NS1F_6fusion15FusionCallbacksIS1J_NS1M_13LinCombEltActINS1F_6thread4GELUESI_fSI_fLNS_15FloatRoundStyleE2EEESH_S1L_JEEES12_NS13_INS14_ILi2ELi4ELi3EEES17_NST_INS5_IJS18_S1K_EEENS5_IJS1K_SB_EEEEEEENS4_17SM75_U32x4_LDSM_NENS4_14SM90_TMA_STOREES1Y_NS4_17SM90_U32x4_STSM_NENS4_9Copy_AtomIJS21_NS_6half_tEEEEvEEEvvEEEEvNT_6ParamsE,"aw",@nobits
	.sectionflags	@""
	.align	16
	.zero		1024


//--------------------- .nv.shared.reserved.0     --------------------------
	.section	.nv.shared.reserved.0,"aw",@nobits
	.weak		__nv_reservedSMEM_offset_0_alias
	.size		__nv_reservedSMEM_offset_0_alias, 0, 0
	.other		__nv_reservedSMEM_offset_0_alias,@"STO_CUDA_RESERVED_SHARED STV_DEFAULT"
__nv_reservedSMEM_offset_0_alias:
	.zero		0


//--------------------- .nv.global                --------------------------
	.section	.nv.global,"aw",@nobits
.nv.global:
	.type		_ZN39_INTERNAL_1aaee3f7_4_k_cu_d45ef8dd_27974cute1_E,@object
	.size		_ZN39_INTERNAL_1aaee3f7_4_k_cu_d45ef8dd_27974cute1_E,(_ZN39_INTERNAL_1aaee3f7_4_k_cu_d45ef8dd_27974cuda3std3__45__cpo6cbeginE - _ZN39_INTERNAL_1aaee3f7_4_k_cu_d45ef8dd_27974cute1_E)
_ZN39_INTERNAL_1aaee3f7_4_k_cu_d45ef8dd_27974cute1_E:
	.zero		1
	.type		_ZN39_INTERNAL_1aaee3f7_4_k_cu_d45ef8dd_27974cuda3std3__45__cpo6cbeginE,@object
	.size		_ZN39_INTERNAL_1aaee3f7_4_k_cu_d45ef8dd_27974cuda3std3__45__cpo6cbeginE,(_ZN39_INTERNAL_1aaee3f7_4_k_cu_d45ef8dd_27974cuda3std3__48in_placeE - _ZN39_INTERNAL_1aaee3f7_4_k_cu_d45ef8dd_27974cuda3std3__45__cpo6cbeginE)
_ZN39_INTERNAL_1aaee3f7_4_k_cu_d45ef8dd_27974cuda3std3__45__cpo6cbeginE:
	.zero		1
	.type		_ZN39_INTERNAL_1aaee3f7_4_k_cu_d45ef8dd_27974cuda3std3__48in_placeE,@object
	.size		_ZN39_INTERNAL_1aaee3f7_4_k_cu_d45ef8dd_27974cuda3std3__48in_placeE,(_ZN39_INTERNAL_1aaee3f7_4_k_cu_d45ef8dd_27974cuda3std6ranges3__45__cpo9iter_moveE - _ZN39_INTERNAL_1aaee3f7_4_k_cu_d45ef8dd_27974cuda3std3__48in_placeE)
_ZN39_INTERNAL_1aaee3f7_4_k_cu_d45ef8dd_27974cuda3std3__48in_placeE:
	.zero		1
	.type		_ZN39_INTERNAL_1aaee3f7_4_k_cu_d45ef8dd_27974cuda3std6ranges3__45__cpo9iter_moveE,@object
	.size		_ZN39_INTERNAL_1aaee3f7_4_k_cu_d45ef8dd_27974cuda3std6ranges3__45__cpo9iter_moveE,(_ZN39_INTERNAL_1aaee3f7_4_k_cu_d45ef8dd_27974cuda3std3__45__cpo5beginE - _ZN39_INTERNAL_1aaee3f7_4_k_cu_d45ef8dd_27974cuda3std6ranges3__45__cpo9iter_moveE)
_ZN39_INTERNAL_1aaee3f7_4_k_cu_d45ef8dd_27974cuda3std6ranges3__45__cpo9iter_moveE:
	.zero		1
	.type		_ZN39_INTERNAL_1aaee3f7_4_k_cu_d45ef8dd_27974cuda3std3__45__cpo5beginE,@object
	.size		_ZN39_INTERNAL_1aaee3f7_4_k_cu_d45ef8dd_27974cuda3std3__45__cpo5beginE,(_ZN39_INTERNAL_1aaee3f7_4_k_cu_d45ef8dd_27974cuda3std3__441_GLOBAL__N__1aaee3f7_4_k_cu_d45ef8dd_27976ignoreE - _ZN39_INTERNAL_1aaee3f7_4_k_cu_d45ef8dd_27974cuda3std3__45__cpo5beginE)
_ZN39_INTERNAL_1aaee3f7_4_k_cu_d45ef8dd_27974cuda3std3__45__cpo5beginE:
	.zero		1
	.type		_ZN39_INTERNAL_1aaee3f7_4_k_cu_d45ef8dd_27974cuda3std3__441_GLOBAL__N__1aaee3f7_4_k_cu_d45ef8dd_27976ignoreE,@object
	.size		_ZN39_INTERNAL_1aaee3f7_4_k_cu_d45ef8dd_27974cuda3std3__441_GLOBAL__N__1aaee3f7_4_k_cu_d45ef8dd_27976ignoreE,(_ZN39_INTERNAL_1aaee3f7_4_k_cu_d45ef8dd_27974cute7productE - _ZN39_INTERNAL_1aaee3f7_4_k_cu_d45ef8dd_27974cuda3std3__441_GLOBAL__N__1aaee3f7_4_k_cu_d45ef8dd_27976ignoreE)
_ZN39_INTERNAL_1aaee3f7_4_k_cu_d45ef8dd_27974cuda3std3__441_GLOBAL__N__1aaee3f7_4_k_cu_d45ef8dd_27976ignoreE:
	.zero		1
	.type		_ZN39_INTERNAL_1aaee3f7_4_k_cu_d45ef8dd_27974cute7productE,@object
	.size		_ZN39_INTERNAL_1aaee3f7_4_k_cu_d45ef8dd_27974cute7productE,(_ZN39_INTERNAL_1aaee3f7_4_k_cu_d45ef8dd_27974cuda3std3__45__cpo3endE - _ZN39_INTERNAL_1aaee3f7_4_k_cu_d45ef8dd_27974cute7productE)
_ZN39_INTERNAL_1aaee3f7_4_k_cu_d45ef8dd_27974cute7productE:
	.zero		1
	.type		_ZN39_INTERNAL_1aaee3f7_4_k_cu_d45ef8dd_27974cuda3std3__45__cpo3endE,@object
	.size		_ZN39_INTERNAL_1aaee3f7_4_k_cu_d45ef8dd_27974cuda3std3__45__cpo3endE,(_ZN39_INTERNAL_1aaee3f7_4_k_cu_d45ef8dd_27974cuda3std3__419piecewise_constructE - _ZN39_INTERNAL_1aaee3f7_4_k_cu_d45ef8dd_27974cuda3std3__45__cpo3endE)
_ZN39_INTERNAL_1aaee3f7_4_k_cu_d45ef8dd_27974cuda3std3__45__cpo3endE:
	.zero		1
	.type		_ZN39_INTERNAL_1aaee3f7_4_k_cu_d45ef8dd_27974cuda3std3__419piecewise_constructE,@object
	.size		_ZN39_INTERNAL_1aaee3f7_4_k_cu_d45ef8dd_27974cuda3std3__419piecewise_constructE,(_ZN39_INTERNAL_1aaee3f7_4_k_cu_d45ef8dd_27974cuda3std3__45__cpo4cendE - _ZN39_INTERNAL_1aaee3f7_4_k_cu_d45ef8dd_27974cuda3std3__419piecewise_constructE)
_ZN39_INTERNAL_1aaee3f7_4_k_cu_d45ef8dd_27974cuda3std3__419piecewise_constructE:
	.zero		1
	.type		_ZN39_INTERNAL_1aaee3f7_4_k_cu_d45ef8dd_27974cuda3std3__45__cpo4cendE,@object
	.size		_ZN39_INTERNAL_1aaee3f7_4_k_cu_d45ef8dd_27974cuda3std3__45__cpo4cendE,(_ZN39_INTERNAL_1aaee3f7_4_k_cu_d45ef8dd_27974cuda3std6ranges3__45__cpo4swapE - _ZN39_INTERNAL_1aaee3f7_4_k_cu_d45ef8dd_27974cuda3std3__45__cpo4cendE)
_ZN39_INTERNAL_1aaee3f7_4_k_cu_d45ef8dd_27974cuda3std3__45__cpo4cendE:
	.zero		1
	.type		_ZN39_INTERNAL_1aaee3f7_4_k_cu_d45ef8dd_27974cuda3std6ranges3__45__cpo4swapE,@object
	.size		_ZN39_INTERNAL_1aaee3f7_4_k_cu_d45ef8dd_27974cuda3std6ranges3__45__cpo4swapE,(.L_9 - _ZN39_INTERNAL_1aaee3f7_4_k_cu_d45ef8dd_27974cuda3std6ranges3__45__cpo4swapE)
_ZN39_INTERNAL_1aaee3f7_4_k_cu_d45ef8dd_27974cuda3std6ranges3__45__cpo4swapE:
	.zero		1
.L_9:


//--------------------- .nv.constant0._ZN7cutlass13device_kernelINS_4gemm6kernel13GemmUniversalIN4cute5tupleIJiiiiEEENS1_10collective13CollectiveMmaINS1_34MainloopSm90TmaGmmaWarpSpecializedILi6ENS5_IJNS4_1CILi1EEESB_SB_EEENS1_35KernelTmaWarpSpecializedCooperativeEEENS5_IJNSA_ILi128EEESF_NSA_ILi64EEEEEENS_10bfloat16_tENS5_IJlSB_lEEESI_SJ_NS4_8TiledMMAINS4_8MMA_AtomIJNS4_4SM904GMMA28MMA_64x128x16_F32BF16BF16_SSILNSN_5MajorE0ELSP_0ELNSN_7ScaleInE1ELSQ_1EEEEEENS4_6LayoutINS5_IJNSA_ILi2EEESB_SB_EEENS5_IJSB_NSA_ILi0EEESW_EEEEENS5_IJNS4_10UnderscoreESZ_SZ_EEEEENS4_13SM90_TMA_LOADENS4_14ComposedLayoutINS4_7SwizzleILi3ELi4ELi3EEENS4_18smem_ptr_flag_bitsILi16EEENST_INS5_IJNSA_ILi8EEESG_EEENS5_IJSG_SB_EEEEEEEvNS4_8identityES12_S1C_vS1D_EENS_8epilogue10collective18CollectiveEpilogueINS1F_22Sm90TmaWarpSpecializedILi4ELi2ELi16ELb1ELb0EEEJSH_NS5_IJSF_NSA_ILi32EEEEEESI_SJ_SI_SJ_NS1F_6fusion15FusionCallbacksIS1J_NS1M_13LinCombEltActINS1F_6thread4GELUESI_fSI_fLNS_15FloatRoundStyleE2EEESH_S1L_JEEES12_NS13_INS14_ILi2ELi4ELi3EEES17_NST_INS5_IJS18_S1K_EEENS5_IJS1K_SB_EEEEEEENS4_17SM75_U32x4_LDSM_NENS4_14SM90_TMA_STOREES1Y_NS4_17SM90_U32x4_STSM_NENS4_9Copy_AtomIJS21_NS_6half_tEEEEvEEEvvEEEEvNT_6ParamsE --------------------------
	.section	.nv.constant0._ZN7cutlass13device_kernelINS_4gemm6kernel13GemmUniversalIN4cute5tupleIJiiiiEEENS1_10collective13CollectiveMmaINS1_34MainloopSm90TmaGmmaWarpSpecializedILi6ENS5_IJNS4_1CILi1EEESB_SB_EEENS1_35KernelTmaWarpSpecializedCooperativeEEENS5_IJNSA_ILi128EEESF_NSA_ILi64EEEEEENS_10bfloat16_tENS5_IJlSB_lEEESI_SJ_NS4_8TiledMMAINS4_8MMA_AtomIJNS4_4SM904GMMA28MMA_64x128x16_F32BF16BF16_SSILNSN_5MajorE0ELSP_0ELNSN_7ScaleInE1ELSQ_1EEEEEENS4_6LayoutINS5_IJNSA_ILi2EEESB_SB_EEENS5_IJSB_NSA_ILi0EEESW_EEEEENS5_IJNS4_10UnderscoreESZ_SZ_EEEEENS4_13SM90_TMA_LOADENS4_14ComposedLayoutINS4_7SwizzleILi3ELi4ELi3EEENS4_18smem_ptr_flag_bitsILi16EEENST_INS5_IJNSA_ILi8EEESG_EEENS5_IJSG_SB_EEEEEEEvNS4_8identityES12_S1C_vS1D_EENS_8epilogue10collective18CollectiveEpilogueINS1F_22Sm90TmaWarpSpecializedILi4ELi2ELi16ELb1ELb0EEEJSH_NS5_IJSF_NSA_ILi32EEEEEESI_SJ_SI_SJ_NS1F_6fusion15FusionCallbacksIS1J_NS1M_13LinCombEltActINS1F_6thread4GELUESI_fSI_fLNS_15FloatRoundStyleE2EEESH_S1L_JEEES12_NS13_INS14_ILi2ELi4ELi3EEES17_NST_INS5_IJS18_S1K_EEENS5_IJS1K_SB_EEEEEEENS4_17SM75_U32x4_LDSM_NENS4_14SM90_TMA_STOREES1Y_NS4_17SM90_U32x4_STSM_NENS4_9Copy_AtomIJS21_NS_6half_tEEEEvEEEvvEEEEvNT_6ParamsE,"a",@progbits
	.sectionflags	@""
	.align	4
.nv.constant0._ZN7cutlass13device_kernelINS_4gemm6kernel13GemmUniversalIN4cute5tupleIJiiiiEEENS1_10collective13CollectiveMmaINS1_34MainloopSm90TmaGmmaWarpSpecializedILi6ENS5_IJNS4_1CILi1EEESB_SB_EEENS1_35KernelTmaWarpSpecializedCooperativeEEENS5_IJNSA_ILi128EEESF_NSA_ILi64EEEEEENS_10bfloat16_tENS5_IJlSB_lEEESI_SJ_NS4_8TiledMMAINS4_8MMA_AtomIJNS4_4SM904GMMA28MMA_64x128x16_F32BF16BF16_SSILNSN_5MajorE0ELSP_0ELNSN_7ScaleInE1ELSQ_1EEEEEENS4_6LayoutINS5_IJNSA_ILi2EEESB_SB_EEENS5_IJSB_NSA_ILi0EEESW_EEEEENS5_IJNS4_10UnderscoreESZ_SZ_EEEEENS4_13SM90_TMA_LOADENS4_14ComposedLayoutINS4_7SwizzleILi3ELi4ELi3EEENS4_18smem_ptr_flag_bitsILi16EEENST_INS5_IJNSA_ILi8EEESG_EEENS5_IJSG_SB_EEEEEEEvNS4_8identityES12_S1C_vS1D_EENS_8epilogue10collective18CollectiveEpilogueINS1F_22Sm90TmaWarpSpecializedILi4ELi2ELi16ELb1ELb0EEEJSH_NS5_IJSF_NSA_ILi32EEEEEESI_SJ_SI_SJ_NS1F_6fusion15FusionCallbacksIS1J_NS1M_13LinCombEltActINS1F_6thread4GELUESI_fSI_fLNS_15FloatRoundStyleE2EEESH_S1L_JEEES12_NS13_INS14_ILi2ELi4ELi3EEES17_NST_INS5_IJS18_S1K_EEENS5_IJS1K_SB_EEEEEEENS4_17SM75_U32x4_LDSM_NENS4_14SM90_TMA_STOREES1Y_NS4_17SM90_U32x4_STSM_NENS4_9Copy_AtomIJS21_NS_6half_tEEEEvEEEvvEEEEvNT_6ParamsE:
	.zero		2432


//--------------------- SYMBOLS --------------------------

	.type		.nv.reservedSmem.offset0,@object
	.size		.nv.reservedSmem.offset0,0x4
	.type		__assertfail,@function
